//
// Generated by NVIDIA NVVM Compiler
//
// Compiler Build ID: CL-36424714
// Cuda compilation tools, release 13.0, V13.0.88
// Based on NVVM 20.0.0
//

.version 9.0
.target sm_100
.address_size 64

	// .globl	_Z11PDE_diff_k1ffffffPA64_A256_f
// _ZZ11PDE_diff_k1ffffffPA64_A256_fE5input has been demoted
// _ZZ11PDE_diff_k1ffffffPA64_A256_fE6output has been demoted
// _ZZ11PDE_diff_k3ffffffiPA64_A256_fE2sa has been demoted
// _ZZ11PDE_diff_k3ffffffiPA64_A256_fE2sd has been demoted
// _ZZ11PDE_diff_k3ffffffiPA64_A256_fE2sc has been demoted
// _ZZ11PDE_diff_k3ffffffiPA64_A256_fE2sl has been demoted
// _ZZ11PDE_diff_k4ffffffiPA64_A256_fE2sa has been demoted
// _ZZ11PDE_diff_k4ffffffiPA64_A256_fE2sd has been demoted
// _ZZ11PDE_diff_k4ffffffiPA64_A256_fE2sc has been demoted
// _ZZ11PDE_diff_k4ffffffiPA64_A256_fE2sl has been demoted
.extern .shared .align 16 .b8 input[];
.extern .shared .align 16 .b8 output[];
.extern .shared .align 16 .b8 sy[];

.visible .entry _Z11PDE_diff_k1ffffffPA64_A256_f(
	.param .f32 _Z11PDE_diff_k1ffffffPA64_A256_f_param_0,
	.param .f32 _Z11PDE_diff_k1ffffffPA64_A256_f_param_1,
	.param .f32 _Z11PDE_diff_k1ffffffPA64_A256_f_param_2,
	.param .f32 _Z11PDE_diff_k1ffffffPA64_A256_f_param_3,
	.param .f32 _Z11PDE_diff_k1ffffffPA64_A256_f_param_4,
	.param .f32 _Z11PDE_diff_k1ffffffPA64_A256_f_param_5,
	.param .u64 .ptr .align 1 _Z11PDE_diff_k1ffffffPA64_A256_f_param_6
)
{
	.reg .pred 	%p<3>;
	.reg .b32 	%r<8>;
	.reg .b32 	%f<31>;
	.reg .b64 	%rd<7>;
	// demoted variable
	.shared .align 4 .b8 _ZZ11PDE_diff_k1ffffffPA64_A256_fE5input[1024];
	// demoted variable
	.shared .align 4 .b8 _ZZ11PDE_diff_k1ffffffPA64_A256_fE6output[1024];
	ld.param.f32 	%f2, [_Z11PDE_diff_k1ffffffPA64_A256_f_param_0];
	ld.param.f32 	%f3, [_Z11PDE_diff_k1ffffffPA64_A256_f_param_1];
	ld.param.f32 	%f6, [_Z11PDE_diff_k1ffffffPA64_A256_f_param_2];
	ld.param.f32 	%f4, [_Z11PDE_diff_k1ffffffPA64_A256_f_param_3];
	ld.param.f32 	%f5, [_Z11PDE_diff_k1ffffffPA64_A256_f_param_4];
	ld.param.f32 	%f7, [_Z11PDE_diff_k1ffffffPA64_A256_f_param_5];
	ld.param.u64 	%rd2, [_Z11PDE_diff_k1ffffffPA64_A256_f_param_6];
	cvta.to.global.u64 	%rd3, %rd2;
	mov.u32 	%r4, %ctaid.x;
	mul.wide.u32 	%rd4, %r4, 1024;
	add.s64 	%rd5, %rd3, %rd4;
	mov.u32 	%r3, %tid.x;
	mul.wide.u32 	%rd6, %r3, 4;
	add.s64 	%rd1, %rd5, %rd6;
	ld.global.f32 	%f8, [%rd1];
	shl.b32 	%r5, %r3, 2;
	mov.u32 	%r6, _ZZ11PDE_diff_k1ffffffPA64_A256_fE5input;
	add.s32 	%r1, %r6, %r5;
	st.shared.f32 	[%r1], %f8;
	bar.sync 	0;
	cvt.rn.f32.u32 	%f9, %r4;
	fma.rn.f32 	%f10, %f6, %f9, %f7;
	mul.f32 	%f1, %f10, %f10;
	mov.u32 	%r7, _ZZ11PDE_diff_k1ffffffPA64_A256_fE6output;
	add.s32 	%r2, %r7, %r5;
	setp.eq.s32 	%p1, %r3, 0;
	@%p1 bra 	$L__BB0_3;
	setp.ne.s32 	%p2, %r3, 255;
	@%p2 bra 	$L__BB0_4;
	st.shared.f32 	[_ZZ11PDE_diff_k1ffffffPA64_A256_fE6output+1020], %f5;
	bra.uni 	$L__BB0_5;
$L__BB0_3:
	st.shared.f32 	[_ZZ11PDE_diff_k1ffffffPA64_A256_fE6output], %f4;
	bra.uni 	$L__BB0_5;
$L__BB0_4:
	mul.f32 	%f11, %f2, %f1;
	mul.f32 	%f12, %f3, %f3;
	add.f32 	%f13, %f12, %f12;
	div.rn.f32 	%f14, %f11, %f13;
	add.f32 	%f15, %f3, %f3;
	fma.rn.f32 	%f16, %f1, 0fBF000000, 0f3DCCCCCD;
	mul.f32 	%f17, %f2, %f16;
	div.rn.f32 	%f18, %f17, %f15;
	div.rn.f32 	%f19, %f11, %f12;
	mov.f32 	%f20, 0f3F800000;
	sub.f32 	%f21, %f20, %f19;
	ld.shared.f32 	%f22, [%r1+4];
	add.f32 	%f23, %f14, %f18;
	ld.shared.f32 	%f24, [%r1];
	mul.f32 	%f25, %f21, %f24;
	fma.rn.f32 	%f26, %f23, %f22, %f25;
	ld.shared.f32 	%f27, [%r1+-4];
	sub.f32 	%f28, %f14, %f18;
	fma.rn.f32 	%f29, %f28, %f27, %f26;
	st.shared.f32 	[%r2], %f29;
$L__BB0_5:
	ld.shared.f32 	%f30, [%r2];
	st.global.f32 	[%rd1], %f30;
	ret;

}
	// .globl	_Z11PDE_diff_k2ffffffiPA64_A256_f
.visible .entry _Z11PDE_diff_k2ffffffiPA64_A256_f(
	.param .f32 _Z11PDE_diff_k2ffffffiPA64_A256_f_param_0,
	.param .f32 _Z11PDE_diff_k2ffffffiPA64_A256_f_param_1,
	.param .f32 _Z11PDE_diff_k2ffffffiPA64_A256_f_param_2,
	.param .f32 _Z11PDE_diff_k2ffffffiPA64_A256_f_param_3,
	.param .f32 _Z11PDE_diff_k2ffffffiPA64_A256_f_param_4,
	.param .f32 _Z11PDE_diff_k2ffffffiPA64_A256_f_param_5,
	.param .u32 _Z11PDE_diff_k2ffffffiPA64_A256_f_param_6,
	.param .u64 .ptr .align 1 _Z11PDE_diff_k2ffffffiPA64_A256_f_param_7
)
{
	.reg .pred 	%p<16>;
	.reg .b32 	%r<20>;
	.reg .b32 	%f<60>;
	.reg .b64 	%rd<7>;

	ld.param.f32 	%f6, [_Z11PDE_diff_k2ffffffiPA64_A256_f_param_0];
	ld.param.f32 	%f7, [_Z11PDE_diff_k2ffffffiPA64_A256_f_param_1];
	ld.param.f32 	%f8, [_Z11PDE_diff_k2ffffffiPA64_A256_f_param_2];
	ld.param.f32 	%f4, [_Z11PDE_diff_k2ffffffiPA64_A256_f_param_3];
	ld.param.f32 	%f5, [_Z11PDE_diff_k2ffffffiPA64_A256_f_param_4];
	ld.param.f32 	%f9, [_Z11PDE_diff_k2ffffffiPA64_A256_f_param_5];
	ld.param.u32 	%r12, [_Z11PDE_diff_k2ffffffiPA64_A256_f_param_6];
	ld.param.u64 	%rd2, [_Z11PDE_diff_k2ffffffiPA64_A256_f_param_7];
	cvta.to.global.u64 	%rd3, %rd2;
	mov.u32 	%r13, %ctaid.x;
	mul.wide.u32 	%rd4, %r13, 1024;
	add.s64 	%rd5, %rd3, %rd4;
	mov.u32 	%r1, %tid.x;
	mul.wide.u32 	%rd6, %r1, 4;
	add.s64 	%rd1, %rd5, %rd6;
	ld.global.f32 	%f10, [%rd1];
	shl.b32 	%r14, %r1, 2;
	mov.u32 	%r15, input;
	add.s32 	%r2, %r15, %r14;
	st.shared.f32 	[%r2], %f10;
	bar.sync 	0;
	cvt.rn.f32.u32 	%f11, %r13;
	fma.rn.f32 	%f12, %f8, %f11, %f9;
	mul.f32 	%f13, %f12, %f12;
	fma.rn.f32 	%f14, %f13, 0fBF000000, 0f3DCCCCCD;
	mul.f32 	%f15, %f6, %f13;
	mul.f32 	%f16, %f7, %f7;
	add.f32 	%f17, %f16, %f16;
	div.rn.f32 	%f18, %f15, %f17;
	mul.f32 	%f19, %f6, %f14;
	add.f32 	%f20, %f7, %f7;
	div.rn.f32 	%f21, %f19, %f20;
	add.f32 	%f1, %f18, %f21;
	div.rn.f32 	%f22, %f15, %f16;
	mov.f32 	%f23, 0f3F800000;
	sub.f32 	%f2, %f23, %f22;
	sub.f32 	%f3, %f18, %f21;
	setp.lt.s32 	%p1, %r12, 1;
	mov.u32 	%r16, output;
	add.s32 	%r3, %r16, %r14;
	@%p1 bra 	$L__BB1_31;
	and.b32  	%r4, %r12, 3;
	setp.eq.s32 	%p2, %r4, 0;
	mov.u32 	%r19, %r12;
	@%p2 bra 	$L__BB1_9;
	neg.s32 	%r17, %r4;
	and.b32  	%r19, %r12, -4;
$L__BB1_3:
	.pragma "nounroll";
	setp.eq.s32 	%p3, %r1, 255;
	@%p3 bra 	$L__BB1_6;
	setp.ne.s32 	%p4, %r1, 0;
	@%p4 bra 	$L__BB1_7;
	st.shared.f32 	[output], %f4;
	bra.uni 	$L__BB1_8;
$L__BB1_6:
	st.shared.f32 	[output+1020], %f5;
	bra.uni 	$L__BB1_8;
$L__BB1_7:
	ld.shared.f32 	%f24, [%r2+4];
	ld.shared.f32 	%f25, [%r2];
	mul.f32 	%f26, %f2, %f25;
	fma.rn.f32 	%f27, %f1, %f24, %f26;
	ld.shared.f32 	%f28, [%r2+-4];
	fma.rn.f32 	%f29, %f3, %f28, %f27;
	st.shared.f32 	[%r3], %f29;
$L__BB1_8:
	bar.sync 	0;
	ld.shared.f32 	%f30, [%r3];
	st.shared.f32 	[%r2], %f30;
	bar.sync 	0;
	add.s32 	%r17, %r17, 1;
	setp.ne.s32 	%p5, %r17, 0;
	@%p5 bra 	$L__BB1_3;
$L__BB1_9:
	setp.lt.u32 	%p6, %r12, 4;
	@%p6 bra 	$L__BB1_31;
$L__BB1_10:
	mov.u32 	%r10, %r19;
	setp.eq.s32 	%p7, %r1, 0;
	@%p7 bra 	$L__BB1_13;
	setp.ne.s32 	%p8, %r1, 255;
	@%p8 bra 	$L__BB1_14;
	st.shared.f32 	[output+1020], %f5;
	bra.uni 	$L__BB1_15;
$L__BB1_13:
	st.shared.f32 	[output], %f4;
	bra.uni 	$L__BB1_15;
$L__BB1_14:
	ld.shared.f32 	%f31, [%r2+4];
	ld.shared.f32 	%f32, [%r2];
	mul.f32 	%f33, %f2, %f32;
	fma.rn.f32 	%f34, %f1, %f31, %f33;
	ld.shared.f32 	%f35, [%r2+-4];
	fma.rn.f32 	%f36, %f3, %f35, %f34;
	st.shared.f32 	[%r3], %f36;
$L__BB1_15:
	bar.sync 	0;
	ld.shared.f32 	%f37, [%r3];
	st.shared.f32 	[%r2], %f37;
	bar.sync 	0;
	setp.eq.s32 	%p9, %r1, 255;
	@%p9 bra 	$L__BB1_18;
	setp.ne.s32 	%p10, %r1, 0;
	@%p10 bra 	$L__BB1_19;
	st.shared.f32 	[output], %f4;
	bra.uni 	$L__BB1_20;
$L__BB1_18:
	st.shared.f32 	[output+1020], %f5;
	bra.uni 	$L__BB1_20;
$L__BB1_19:
	ld.shared.f32 	%f38, [%r2+4];
	ld.shared.f32 	%f39, [%r2];
	mul.f32 	%f40, %f2, %f39;
	fma.rn.f32 	%f41, %f1, %f38, %f40;
	ld.shared.f32 	%f42, [%r2+-4];
	fma.rn.f32 	%f43, %f3, %f42, %f41;
	st.shared.f32 	[%r3], %f43;
$L__BB1_20:
	bar.sync 	0;
	ld.shared.f32 	%f44, [%r3];
	st.shared.f32 	[%r2], %f44;
	bar.sync 	0;
	setp.eq.s32 	%p11, %r1, 255;
	@%p11 bra 	$L__BB1_23;
	setp.ne.s32 	%p12, %r1, 0;
	@%p12 bra 	$L__BB1_24;
	st.shared.f32 	[output], %f4;
	bra.uni 	$L__BB1_25;
$L__BB1_23:
	st.shared.f32 	[output+1020], %f5;
	bra.uni 	$L__BB1_25;
$L__BB1_24:
	ld.shared.f32 	%f45, [%r2+4];
	ld.shared.f32 	%f46, [%r2];
	mul.f32 	%f47, %f2, %f46;
	fma.rn.f32 	%f48, %f1, %f45, %f47;
	ld.shared.f32 	%f49, [%r2+-4];
	fma.rn.f32 	%f50, %f3, %f49, %f48;
	st.shared.f32 	[%r3], %f50;
$L__BB1_25:
	bar.sync 	0;
	ld.shared.f32 	%f51, [%r3];
	st.shared.f32 	[%r2], %f51;
	bar.sync 	0;
	setp.eq.s32 	%p13, %r1, 255;
	@%p13 bra 	$L__BB1_28;
	setp.ne.s32 	%p14, %r1, 0;
	@%p14 bra 	$L__BB1_29;
	st.shared.f32 	[output], %f4;
	bra.uni 	$L__BB1_30;
$L__BB1_28:
	st.shared.f32 	[output+1020], %f5;
	bra.uni 	$L__BB1_30;
$L__BB1_29:
	ld.shared.f32 	%f52, [%r2+4];
	ld.shared.f32 	%f53, [%r2];
	mul.f32 	%f54, %f2, %f53;
	fma.rn.f32 	%f55, %f1, %f52, %f54;
	ld.shared.f32 	%f56, [%r2+-4];
	fma.rn.f32 	%f57, %f3, %f56, %f55;
	st.shared.f32 	[%r3], %f57;
$L__BB1_30:
	bar.sync 	0;
	ld.shared.f32 	%f58, [%r3];
	st.shared.f32 	[%r2], %f58;
	bar.sync 	0;
	add.s32 	%r19, %r10, -4;
	setp.gt.s32 	%p15, %r10, 4;
	@%p15 bra 	$L__BB1_10;
$L__BB1_31:
	ld.shared.f32 	%f59, [%r3];
	st.global.f32 	[%rd1], %f59;
	ret;

}
	// .globl	_Z11PDE_diff_k3ffffffiPA64_A256_f
.visible .entry _Z11PDE_diff_k3ffffffiPA64_A256_f(
	.param .f32 _Z11PDE_diff_k3ffffffiPA64_A256_f_param_0,
	.param .f32 _Z11PDE_diff_k3ffffffiPA64_A256_f_param_1,
	.param .f32 _Z11PDE_diff_k3ffffffiPA64_A256_f_param_2,
	.param .f32 _Z11PDE_diff_k3ffffffiPA64_A256_f_param_3,
	.param .f32 _Z11PDE_diff_k3ffffffiPA64_A256_f_param_4,
	.param .f32 _Z11PDE_diff_k3ffffffiPA64_A256_f_param_5,
	.param .u32 _Z11PDE_diff_k3ffffffiPA64_A256_f_param_6,
	.param .u64 .ptr .align 1 _Z11PDE_diff_k3ffffffiPA64_A256_f_param_7
)
{
	.reg .pred 	%p<14>;
	.reg .b32 	%r<96>;
	.reg .b32 	%f<128>;
	.reg .b64 	%rd<7>;
	// demoted variable
	.shared .align 4 .b8 _ZZ11PDE_diff_k3ffffffiPA64_A256_fE2sa[1024];
	// demoted variable
	.shared .align 4 .b8 _ZZ11PDE_diff_k3ffffffiPA64_A256_fE2sd[1024];
	// demoted variable
	.shared .align 4 .b8 _ZZ11PDE_diff_k3ffffffiPA64_A256_fE2sc[1024];
	// demoted variable
	.shared .align 4 .b8 _ZZ11PDE_diff_k3ffffffiPA64_A256_fE2sl[1024];
	ld.param.f32 	%f47, [_Z11PDE_diff_k3ffffffiPA64_A256_f_param_0];
	ld.param.f32 	%f48, [_Z11PDE_diff_k3ffffffiPA64_A256_f_param_1];
	ld.param.f32 	%f49, [_Z11PDE_diff_k3ffffffiPA64_A256_f_param_2];
	ld.param.f32 	%f50, [_Z11PDE_diff_k3ffffffiPA64_A256_f_param_5];
	ld.param.u32 	%r20, [_Z11PDE_diff_k3ffffffiPA64_A256_f_param_6];
	ld.param.u64 	%rd2, [_Z11PDE_diff_k3ffffffiPA64_A256_f_param_7];
	cvta.to.global.u64 	%rd3, %rd2;
	mov.u32 	%r21, %ctaid.x;
	cvt.rn.f32.u32 	%f51, %r21;
	fma.rn.f32 	%f52, %f49, %f51, %f50;
	mul.f32 	%f53, %f52, %f52;
	neg.f32 	%f54, %f53;
	mul.f32 	%f55, %f47, %f54;
	mul.f32 	%f56, %f48, %f48;
	add.f32 	%f57, %f56, %f56;
	div.rn.f32 	%f1, %f55, %f57;
	fma.rn.f32 	%f58, %f53, 0fBF000000, 0f3DCCCCCD;
	mul.f32 	%f59, %f47, %f58;
	add.f32 	%f60, %f48, %f48;
	div.rn.f32 	%f2, %f59, %f60;
	mul.f32 	%f61, %f47, %f53;
	div.rn.f32 	%f62, %f61, %f56;
	add.f32 	%f3, %f62, 0f3F800000;
	mov.u32 	%r1, %tid.x;
	mul.wide.u32 	%rd4, %r21, 1024;
	add.s64 	%rd5, %rd3, %rd4;
	mul.wide.u32 	%rd6, %r1, 4;
	add.s64 	%rd1, %rd5, %rd6;
	ld.global.f32 	%f63, [%rd1];
	shl.b32 	%r22, %r1, 2;
	mov.u32 	%r23, sy;
	add.s32 	%r2, %r23, %r22;
	st.shared.f32 	[%r2], %f63;
	mov.u32 	%r24, _ZZ11PDE_diff_k3ffffffiPA64_A256_fE2sl;
	add.s32 	%r3, %r24, %r22;
	st.shared.u32 	[%r3], %r1;
	bar.sync 	0;
	setp.lt.s32 	%p1, %r20, 1;
	@%p1 bra 	$L__BB2_21;
	mov.u32 	%r27, _ZZ11PDE_diff_k3ffffffiPA64_A256_fE2sd;
	add.s32 	%r4, %r27, %r22;
	and.b32  	%r28, %r1, 1;
	setp.eq.b32 	%p2, %r28, 1;
	selp.b32 	%r29, 128, 0, %p2;
	shr.u32 	%r30, %r1, 1;
	add.s32 	%r31, %r29, %r30;
	add.s32 	%r32, %r1, 1;
	setp.lt.u32 	%p3, %r1, 255;
	selp.b32 	%r33, %r32, 0, %p3;
	shl.b32 	%r34, %r33, 2;
	mov.u32 	%r35, _ZZ11PDE_diff_k3ffffffiPA64_A256_fE2sc;
	add.s32 	%r5, %r35, %r34;
	mov.u32 	%r36, _ZZ11PDE_diff_k3ffffffiPA64_A256_fE2sa;
	add.s32 	%r6, %r36, %r34;
	add.s32 	%r7, %r27, %r34;
	add.s32 	%r8, %r23, %r34;
	shl.b32 	%r38, %r31, 2;
	add.s32 	%r9, %r36, %r38;
	add.s32 	%r10, %r27, %r38;
	add.s32 	%r11, %r35, %r38;
	add.s32 	%r12, %r23, %r38;
	add.s32 	%r13, %r24, %r38;
	add.f32 	%f4, %f1, %f2;
	sub.f32 	%f5, %f1, %f2;
	mov.b32 	%r94, 0;
$L__BB2_2:
	setp.eq.s32 	%p4, %r1, 255;
	@%p4 bra 	$L__BB2_5;
	setp.ne.s32 	%p5, %r1, 0;
	@%p5 bra 	$L__BB2_6;
	ld.param.f32 	%f109, [_Z11PDE_diff_k3ffffffiPA64_A256_f_param_3];
	ld.shared.u32 	%r44, [_ZZ11PDE_diff_k3ffffffiPA64_A256_fE2sl];
	shl.b32 	%r45, %r44, 2;
	mov.u32 	%r46, sy;
	add.s32 	%r47, %r46, %r45;
	st.shared.f32 	[%r47], %f109;
	bra.uni 	$L__BB2_6;
$L__BB2_5:
	ld.param.f32 	%f110, [_Z11PDE_diff_k3ffffffiPA64_A256_f_param_4];
	ld.shared.u32 	%r40, [_ZZ11PDE_diff_k3ffffffiPA64_A256_fE2sl+1020];
	shl.b32 	%r41, %r40, 2;
	mov.u32 	%r42, sy;
	add.s32 	%r43, %r42, %r41;
	st.shared.f32 	[%r43], %f110;
$L__BB2_6:
	bar.sync 	0;
	mov.f32 	%f116, 0f00000000;
	setp.eq.s32 	%p6, %r1, 0;
	mov.f32 	%f118, %f116;
	@%p6 bra 	$L__BB2_9;
	setp.eq.s32 	%p7, %r1, 255;
	@%p7 bra 	$L__BB2_9;
	mov.f32 	%f116, %f4;
	mov.f32 	%f118, %f5;
$L__BB2_9:
	shl.b32 	%r49, %r1, 2;
	mov.u32 	%r50, _ZZ11PDE_diff_k3ffffffiPA64_A256_fE2sc;
	add.s32 	%r51, %r50, %r49;
	st.shared.f32 	[%r51], %f118;
	st.shared.f32 	[%r4], %f3;
	mov.u32 	%r52, _ZZ11PDE_diff_k3ffffffiPA64_A256_fE2sa;
	add.s32 	%r53, %r52, %r49;
	st.shared.f32 	[%r53], %f116;
	mov.b32 	%r95, 0;
	mov.f32 	%f117, %f3;
$L__BB2_10:
	ld.shared.u32 	%r16, [%r3];
	ld.shared.f32 	%f121, [%r2];
	abs.f32 	%f65, %f116;
	setp.leu.f32 	%p8, %f65, 0f33D6BF95;
	@%p8 bra 	$L__BB2_12;
	max.u32 	%r54, %r1, 1;
	shl.b32 	%r55, %r54, 2;
	add.s32 	%r56, %r55, -4;
	mov.u32 	%r57, _ZZ11PDE_diff_k3ffffffiPA64_A256_fE2sc;
	add.s32 	%r58, %r57, %r56;
	ld.shared.f32 	%f66, [%r58];
	mov.u32 	%r59, _ZZ11PDE_diff_k3ffffffiPA64_A256_fE2sd;
	add.s32 	%r60, %r59, %r56;
	ld.shared.f32 	%f67, [%r60];
	mov.u32 	%r61, _ZZ11PDE_diff_k3ffffffiPA64_A256_fE2sa;
	add.s32 	%r62, %r61, %r56;
	ld.shared.f32 	%f68, [%r62];
	mov.u32 	%r63, sy;
	add.s32 	%r64, %r63, %r56;
	ld.shared.f32 	%f69, [%r64];
	mul.f32 	%f70, %f116, %f118;
	div.rn.f32 	%f71, %f70, %f67;
	sub.f32 	%f117, %f117, %f71;
	mul.f32 	%f72, %f116, %f69;
	div.rn.f32 	%f73, %f72, %f67;
	sub.f32 	%f121, %f121, %f73;
	neg.f32 	%f74, %f116;
	mul.f32 	%f75, %f68, %f74;
	div.rn.f32 	%f116, %f75, %f67;
	neg.f32 	%f76, %f66;
	mul.f32 	%f77, %f118, %f76;
	div.rn.f32 	%f118, %f77, %f67;
$L__BB2_12:
	ld.shared.f32 	%f20, [%r5];
	abs.f32 	%f78, %f20;
	setp.leu.f32 	%p9, %f78, 0f33D6BF95;
	@%p9 bra 	$L__BB2_14;
	ld.shared.f32 	%f79, [%r6];
	ld.shared.f32 	%f80, [%r7];
	ld.shared.f32 	%f81, [%r8];
	mul.f32 	%f82, %f20, %f79;
	div.rn.f32 	%f83, %f82, %f80;
	sub.f32 	%f117, %f117, %f83;
	mul.f32 	%f84, %f20, %f81;
	div.rn.f32 	%f85, %f84, %f80;
	sub.f32 	%f121, %f121, %f85;
$L__BB2_14:
	bar.sync 	0;
	setp.eq.s32 	%p10, %r95, 8;
	@%p10 bra 	$L__BB2_20;
	st.shared.f32 	[%r9], %f116;
	st.shared.f32 	[%r10], %f117;
	st.shared.f32 	[%r11], %f118;
	st.shared.f32 	[%r12], %f121;
	st.shared.u32 	[%r13], %r16;
	bar.sync 	0;
	ld.shared.u32 	%r17, [%r3];
	shl.b32 	%r65, %r1, 2;
	mov.u32 	%r66, _ZZ11PDE_diff_k3ffffffiPA64_A256_fE2sa;
	add.s32 	%r67, %r66, %r65;
	ld.shared.f32 	%f122, [%r67];
	ld.shared.f32 	%f126, [%r4];
	mov.u32 	%r68, _ZZ11PDE_diff_k3ffffffiPA64_A256_fE2sc;
	add.s32 	%r69, %r68, %r65;
	ld.shared.f32 	%f124, [%r69];
	ld.shared.f32 	%f127, [%r2];
	abs.f32 	%f86, %f122;
	setp.leu.f32 	%p11, %f86, 0f33D6BF95;
	@%p11 bra 	$L__BB2_17;
	max.u32 	%r70, %r1, 1;
	shl.b32 	%r71, %r70, 2;
	add.s32 	%r72, %r71, -4;
	mov.u32 	%r73, _ZZ11PDE_diff_k3ffffffiPA64_A256_fE2sc;
	add.s32 	%r74, %r73, %r72;
	ld.shared.f32 	%f87, [%r74];
	mov.u32 	%r75, _ZZ11PDE_diff_k3ffffffiPA64_A256_fE2sd;
	add.s32 	%r76, %r75, %r72;
	ld.shared.f32 	%f88, [%r76];
	mov.u32 	%r77, _ZZ11PDE_diff_k3ffffffiPA64_A256_fE2sa;
	add.s32 	%r78, %r77, %r72;
	ld.shared.f32 	%f89, [%r78];
	mov.u32 	%r79, sy;
	add.s32 	%r80, %r79, %r72;
	ld.shared.f32 	%f90, [%r80];
	mul.f32 	%f91, %f122, %f124;
	div.rn.f32 	%f92, %f91, %f88;
	sub.f32 	%f126, %f126, %f92;
	mul.f32 	%f93, %f122, %f90;
	div.rn.f32 	%f94, %f93, %f88;
	sub.f32 	%f127, %f127, %f94;
	neg.f32 	%f95, %f122;
	mul.f32 	%f96, %f89, %f95;
	div.rn.f32 	%f122, %f96, %f88;
	neg.f32 	%f97, %f87;
	mul.f32 	%f98, %f124, %f97;
	div.rn.f32 	%f124, %f98, %f88;
$L__BB2_17:
	ld.shared.f32 	%f37, [%r5];
	abs.f32 	%f99, %f37;
	setp.leu.f32 	%p12, %f99, 0f33D6BF95;
	@%p12 bra 	$L__BB2_19;
	ld.shared.f32 	%f100, [%r6];
	ld.shared.f32 	%f101, [%r7];
	ld.shared.f32 	%f102, [%r8];
	mul.f32 	%f103, %f37, %f100;
	div.rn.f32 	%f104, %f103, %f101;
	sub.f32 	%f126, %f126, %f104;
	mul.f32 	%f105, %f37, %f102;
	div.rn.f32 	%f106, %f105, %f101;
	sub.f32 	%f127, %f127, %f106;
$L__BB2_19:
	bar.sync 	0;
	st.shared.f32 	[%r9], %f122;
	st.shared.f32 	[%r10], %f126;
	st.shared.f32 	[%r11], %f124;
	st.shared.f32 	[%r12], %f127;
	st.shared.u32 	[%r13], %r17;
	bar.sync 	0;
	add.s32 	%r95, %r95, 2;
	shl.b32 	%r81, %r1, 2;
	mov.u32 	%r82, _ZZ11PDE_diff_k3ffffffiPA64_A256_fE2sa;
	add.s32 	%r83, %r82, %r81;
	ld.shared.f32 	%f116, [%r83];
	ld.shared.f32 	%f117, [%r4];
	mov.u32 	%r84, _ZZ11PDE_diff_k3ffffffiPA64_A256_fE2sc;
	add.s32 	%r85, %r84, %r81;
	ld.shared.f32 	%f118, [%r85];
	bra.uni 	$L__BB2_10;
$L__BB2_20:
	div.rn.f32 	%f107, %f121, %f117;
	ld.shared.u32 	%r86, [%r3];
	shl.b32 	%r87, %r86, 2;
	mov.u32 	%r88, sy;
	add.s32 	%r89, %r88, %r87;
	st.shared.f32 	[%r89], %f107;
	bar.sync 	0;
	add.s32 	%r94, %r94, 1;
	setp.ne.s32 	%p13, %r94, %r20;
	@%p13 bra 	$L__BB2_2;
$L__BB2_21:
	ld.shared.u32 	%r90, [%r3];
	shl.b32 	%r91, %r90, 2;
	mov.u32 	%r92, sy;
	add.s32 	%r93, %r92, %r91;
	ld.shared.f32 	%f108, [%r93];
	st.global.f32 	[%rd1], %f108;
	ret;

}
	// .globl	_Z11PDE_diff_k4ffffffiPA64_A256_f
.visible .entry _Z11PDE_diff_k4ffffffiPA64_A256_f(
	.param .f32 _Z11PDE_diff_k4ffffffiPA64_A256_f_param_0,
	.param .f32 _Z11PDE_diff_k4ffffffiPA64_A256_f_param_1,
	.param .f32 _Z11PDE_diff_k4ffffffiPA64_A256_f_param_2,
	.param .f32 _Z11PDE_diff_k4ffffffiPA64_A256_f_param_3,
	.param .f32 _Z11PDE_diff_k4ffffffiPA64_A256_f_param_4,
	.param .f32 _Z11PDE_diff_k4ffffffiPA64_A256_f_param_5,
	.param .u32 _Z11PDE_diff_k4ffffffiPA64_A256_f_param_6,
	.param .u64 .ptr .align 1 _Z11PDE_diff_k4ffffffiPA64_A256_f_param_7
)
{
	.reg .pred 	%p<16>;
	.reg .b32 	%r<128>;
	.reg .b32 	%f<132>;
	.reg .b64 	%rd<7>;
	// demoted variable
	.shared .align 4 .b8 _ZZ11PDE_diff_k4ffffffiPA64_A256_fE2sa[1024];
	// demoted variable
	.shared .align 4 .b8 _ZZ11PDE_diff_k4ffffffiPA64_A256_fE2sd[1024];
	// demoted variable
	.shared .align 4 .b8 _ZZ11PDE_diff_k4ffffffiPA64_A256_fE2sc[1024];
	// demoted variable
	.shared .align 4 .b8 _ZZ11PDE_diff_k4ffffffiPA64_A256_fE2sl[1024];
	ld.param.f32 	%f43, [_Z11PDE_diff_k4ffffffiPA64_A256_f_param_0];
	ld.param.f32 	%f44, [_Z11PDE_diff_k4ffffffiPA64_A256_f_param_1];
	ld.param.f32 	%f45, [_Z11PDE_diff_k4ffffffiPA64_A256_f_param_2];
	ld.param.f32 	%f41, [_Z11PDE_diff_k4ffffffiPA64_A256_f_param_3];
	ld.param.f32 	%f42, [_Z11PDE_diff_k4ffffffiPA64_A256_f_param_4];
	ld.param.f32 	%f46, [_Z11PDE_diff_k4ffffffiPA64_A256_f_param_5];
	ld.param.u64 	%rd2, [_Z11PDE_diff_k4ffffffiPA64_A256_f_param_7];
	cvta.to.global.u64 	%rd3, %rd2;
	mov.u32 	%r26, %ctaid.x;
	cvt.rn.f32.u32 	%f47, %r26;
	fma.rn.f32 	%f48, %f45, %f47, %f46;
	mul.f32 	%f49, %f48, %f48;
	mul.f32 	%f50, %f43, %f49;
	mul.f32 	%f51, %f44, %f44;
	add.f32 	%f52, %f51, %f51;
	div.rn.f32 	%f53, %f50, %f52;
	fma.rn.f32 	%f54, %f49, 0fBF000000, 0f3DCCCCCD;
	mul.f32 	%f55, %f43, %f54;
	add.f32 	%f56, %f44, %f44;
	div.rn.f32 	%f57, %f55, %f56;
	add.f32 	%f1, %f53, %f57;
	div.rn.f32 	%f58, %f50, %f51;
	mov.f32 	%f59, 0f3F800000;
	sub.f32 	%f2, %f59, %f58;
	sub.f32 	%f3, %f53, %f57;
	neg.f32 	%f60, %f49;
	mul.f32 	%f61, %f43, %f60;
	div.rn.f32 	%f62, %f61, %f52;
	sub.f32 	%f4, %f62, %f57;
	add.f32 	%f5, %f58, 0f3F800000;
	add.f32 	%f6, %f62, %f57;
	mov.u32 	%r1, %tid.x;
	mul.wide.u32 	%rd4, %r26, 1024;
	add.s64 	%rd5, %rd3, %rd4;
	mul.wide.u32 	%rd6, %r1, 4;
	add.s64 	%rd1, %rd5, %rd6;
	shl.b32 	%r27, %r1, 2;
	mov.u32 	%r28, sy;
	add.s32 	%r2, %r28, %r27;
	setp.eq.s32 	%p1, %r1, 255;
	@%p1 bra 	$L__BB3_3;
	setp.ne.s32 	%p2, %r1, 0;
	@%p2 bra 	$L__BB3_4;
	st.shared.f32 	[sy], %f41;
	bra.uni 	$L__BB3_5;
$L__BB3_3:
	st.shared.f32 	[sy+1020], %f42;
	bra.uni 	$L__BB3_5;
$L__BB3_4:
	ld.global.f32 	%f63, [%rd1];
	st.shared.f32 	[%r2], %f63;
$L__BB3_5:
	bar.sync 	0;
	mov.u32 	%r30, _ZZ11PDE_diff_k4ffffffiPA64_A256_fE2sc;
	add.s32 	%r3, %r30, %r27;
	st.shared.f32 	[%r3], %f4;
	mov.u32 	%r31, _ZZ11PDE_diff_k4ffffffiPA64_A256_fE2sd;
	add.s32 	%r4, %r31, %r27;
	st.shared.f32 	[%r4], %f5;
	mov.u32 	%r32, _ZZ11PDE_diff_k4ffffffiPA64_A256_fE2sa;
	add.s32 	%r5, %r32, %r27;
	st.shared.f32 	[%r5], %f6;
	mov.u32 	%r33, _ZZ11PDE_diff_k4ffffffiPA64_A256_fE2sl;
	add.s32 	%r6, %r33, %r27;
	st.shared.u32 	[%r6], %r1;
	setp.eq.s32 	%p3, %r1, 255;
	@%p3 bra 	$L__BB3_8;
	setp.ne.s32 	%p4, %r1, 0;
	@%p4 bra 	$L__BB3_9;
	st.shared.f32 	[sy+1024], %f41;
	mov.b32 	%r34, 0;
	st.shared.u32 	[_ZZ11PDE_diff_k4ffffffiPA64_A256_fE2sc], %r34;
	st.shared.u32 	[_ZZ11PDE_diff_k4ffffffiPA64_A256_fE2sa], %r34;
	bra.uni 	$L__BB3_10;
$L__BB3_8:
	st.shared.f32 	[sy+2044], %f42;
	bra.uni 	$L__BB3_10;
$L__BB3_9:
	ld.shared.f32 	%f64, [%r2+4];
	ld.shared.f32 	%f65, [%r2];
	mul.f32 	%f66, %f2, %f65;
	fma.rn.f32 	%f67, %f1, %f64, %f66;
	ld.shared.f32 	%f68, [%r2+-4];
	fma.rn.f32 	%f69, %f3, %f68, %f67;
	st.shared.f32 	[%r2+1024], %f69;
$L__BB3_10:
	ld.param.u32 	%r124, [_Z11PDE_diff_k4ffffffiPA64_A256_f_param_6];
	bar.sync 	0;
	setp.lt.s32 	%p5, %r124, 1;
	@%p5 bra 	$L__BB3_29;
	and.b32  	%r36, %r1, 1;
	setp.eq.b32 	%p6, %r36, 1;
	selp.b32 	%r37, 128, 0, %p6;
	shr.u32 	%r38, %r1, 1;
	add.s32 	%r7, %r37, %r38;
	max.u32 	%r39, %r1, 1;
	add.s32 	%r8, %r39, -1;
	add.s32 	%r40, %r1, 1;
	setp.lt.u32 	%p7, %r1, 255;
	selp.b32 	%r9, %r40, 0, %p7;
	shl.b32 	%r41, %r9, 2;
	add.s32 	%r10, %r30, %r41;
	shl.b32 	%r43, %r7, 2;
	add.s32 	%r11, %r32, %r43;
	add.s32 	%r12, %r31, %r43;
	add.s32 	%r13, %r30, %r43;
	add.s32 	%r14, %r33, %r43;
	mov.b32 	%r126, 0;
$L__BB3_12:
	shl.b32 	%r48, %r126, 10;
	not.b32 	%r49, %r48;
	and.b32  	%r50, %r49, 1024;
	mov.u32 	%r51, sy;
	add.s32 	%r16, %r51, %r50;
	shl.b32 	%r52, %r1, 2;
	add.s32 	%r17, %r16, %r52;
	shl.b32 	%r53, %r8, 2;
	add.s32 	%r18, %r16, %r53;
	add.s32 	%r19, %r16, %r43;
	mov.b32 	%r127, 0;
$L__BB3_13:
	ld.shared.u32 	%r21, [%r6];
	ld.shared.f32 	%f120, [%r5];
	ld.shared.f32 	%f124, [%r4];
	ld.shared.f32 	%f122, [%r3];
	ld.shared.f32 	%f125, [%r17];
	abs.f32 	%f70, %f120;
	setp.leu.f32 	%p8, %f70, 0f33D6BF95;
	@%p8 bra 	$L__BB3_15;
	mov.u32 	%r56, _ZZ11PDE_diff_k4ffffffiPA64_A256_fE2sc;
	add.s32 	%r57, %r56, %r53;
	ld.shared.f32 	%f71, [%r57];
	mov.u32 	%r58, _ZZ11PDE_diff_k4ffffffiPA64_A256_fE2sd;
	add.s32 	%r59, %r58, %r53;
	ld.shared.f32 	%f72, [%r59];
	mov.u32 	%r60, _ZZ11PDE_diff_k4ffffffiPA64_A256_fE2sa;
	add.s32 	%r61, %r60, %r53;
	ld.shared.f32 	%f73, [%r61];
	ld.shared.f32 	%f74, [%r18];
	mul.f32 	%f75, %f120, %f122;
	div.rn.f32 	%f76, %f75, %f72;
	sub.f32 	%f124, %f124, %f76;
	mul.f32 	%f77, %f120, %f74;
	div.rn.f32 	%f78, %f77, %f72;
	sub.f32 	%f125, %f125, %f78;
	neg.f32 	%f79, %f120;
	mul.f32 	%f80, %f73, %f79;
	div.rn.f32 	%f120, %f80, %f72;
	neg.f32 	%f81, %f71;
	mul.f32 	%f82, %f122, %f81;
	div.rn.f32 	%f122, %f82, %f72;
$L__BB3_15:
	ld.shared.f32 	%f19, [%r10];
	abs.f32 	%f83, %f19;
	setp.leu.f32 	%p9, %f83, 0f33D6BF95;
	@%p9 bra 	$L__BB3_17;
	mov.u32 	%r63, _ZZ11PDE_diff_k4ffffffiPA64_A256_fE2sa;
	add.s32 	%r64, %r63, %r41;
	ld.shared.f32 	%f84, [%r64];
	mov.u32 	%r65, _ZZ11PDE_diff_k4ffffffiPA64_A256_fE2sd;
	add.s32 	%r66, %r65, %r41;
	ld.shared.f32 	%f85, [%r66];
	add.s32 	%r67, %r16, %r41;
	ld.shared.f32 	%f86, [%r67];
	mul.f32 	%f87, %f19, %f84;
	div.rn.f32 	%f88, %f87, %f85;
	sub.f32 	%f124, %f124, %f88;
	mul.f32 	%f89, %f19, %f86;
	div.rn.f32 	%f90, %f89, %f85;
	sub.f32 	%f125, %f125, %f90;
$L__BB3_17:
	bar.sync 	0;
	setp.eq.s32 	%p10, %r127, 8;
	@%p10 bra 	$L__BB3_23;
	st.shared.f32 	[%r11], %f120;
	st.shared.f32 	[%r12], %f124;
	st.shared.f32 	[%r13], %f122;
	st.shared.f32 	[%r19], %f125;
	st.shared.u32 	[%r14], %r21;
	bar.sync 	0;
	ld.shared.u32 	%r22, [%r6];
	ld.shared.f32 	%f126, [%r5];
	ld.shared.f32 	%f130, [%r4];
	ld.shared.f32 	%f128, [%r3];
	ld.shared.f32 	%f131, [%r17];
	abs.f32 	%f91, %f126;
	setp.leu.f32 	%p11, %f91, 0f33D6BF95;
	@%p11 bra 	$L__BB3_20;
	mov.u32 	%r69, _ZZ11PDE_diff_k4ffffffiPA64_A256_fE2sc;
	add.s32 	%r70, %r69, %r53;
	ld.shared.f32 	%f92, [%r70];
	mov.u32 	%r71, _ZZ11PDE_diff_k4ffffffiPA64_A256_fE2sd;
	add.s32 	%r72, %r71, %r53;
	ld.shared.f32 	%f93, [%r72];
	mov.u32 	%r73, _ZZ11PDE_diff_k4ffffffiPA64_A256_fE2sa;
	add.s32 	%r74, %r73, %r53;
	ld.shared.f32 	%f94, [%r74];
	ld.shared.f32 	%f95, [%r18];
	mul.f32 	%f96, %f126, %f128;
	div.rn.f32 	%f97, %f96, %f93;
	sub.f32 	%f130, %f130, %f97;
	mul.f32 	%f98, %f126, %f95;
	div.rn.f32 	%f99, %f98, %f93;
	sub.f32 	%f131, %f131, %f99;
	neg.f32 	%f100, %f126;
	mul.f32 	%f101, %f94, %f100;
	div.rn.f32 	%f126, %f101, %f93;
	neg.f32 	%f102, %f92;
	mul.f32 	%f103, %f128, %f102;
	div.rn.f32 	%f128, %f103, %f93;
$L__BB3_20:
	ld.shared.f32 	%f36, [%r10];
	abs.f32 	%f104, %f36;
	setp.leu.f32 	%p12, %f104, 0f33D6BF95;
	@%p12 bra 	$L__BB3_22;
	mov.u32 	%r76, _ZZ11PDE_diff_k4ffffffiPA64_A256_fE2sa;
	add.s32 	%r77, %r76, %r41;
	ld.shared.f32 	%f105, [%r77];
	mov.u32 	%r78, _ZZ11PDE_diff_k4ffffffiPA64_A256_fE2sd;
	add.s32 	%r79, %r78, %r41;
	ld.shared.f32 	%f106, [%r79];
	add.s32 	%r80, %r16, %r41;
	ld.shared.f32 	%f107, [%r80];
	mul.f32 	%f108, %f36, %f105;
	div.rn.f32 	%f109, %f108, %f106;
	sub.f32 	%f130, %f130, %f109;
	mul.f32 	%f110, %f36, %f107;
	div.rn.f32 	%f111, %f110, %f106;
	sub.f32 	%f131, %f131, %f111;
$L__BB3_22:
	bar.sync 	0;
	st.shared.f32 	[%r11], %f126;
	st.shared.f32 	[%r12], %f130;
	st.shared.f32 	[%r13], %f128;
	st.shared.f32 	[%r19], %f131;
	st.shared.u32 	[%r14], %r22;
	bar.sync 	0;
	add.s32 	%r127, %r127, 2;
	bra.uni 	$L__BB3_13;
$L__BB3_23:
	div.rn.f32 	%f112, %f125, %f124;
	ld.shared.u32 	%r81, [%r6];
	shl.b32 	%r82, %r81, 2;
	add.s32 	%r83, %r16, %r82;
	st.shared.f32 	[%r83], %f112;
	bar.sync 	0;
	st.shared.f32 	[%r4], %f5;
	setp.eq.s32 	%p13, %r1, 255;
	@%p13 bra 	$L__BB3_26;
	setp.ne.s32 	%p14, %r1, 0;
	@%p14 bra 	$L__BB3_27;
	mov.b32 	%r92, 0;
	st.shared.u32 	[_ZZ11PDE_diff_k4ffffffiPA64_A256_fE2sc], %r92;
	st.shared.u32 	[_ZZ11PDE_diff_k4ffffffiPA64_A256_fE2sa], %r92;
	shl.b32 	%r93, %r126, 8;
	not.b32 	%r94, %r93;
	and.b32  	%r95, %r94, 256;
	ld.shared.u32 	%r96, [_ZZ11PDE_diff_k4ffffffiPA64_A256_fE2sl];
	add.s32 	%r97, %r95, %r96;
	shl.b32 	%r98, %r97, 2;
	mov.u32 	%r99, sy;
	add.s32 	%r100, %r99, %r98;
	st.shared.f32 	[%r100], %f41;
	bra.uni 	$L__BB3_28;
$L__BB3_26:
	st.shared.f32 	[_ZZ11PDE_diff_k4ffffffiPA64_A256_fE2sc+1020], %f4;
	st.shared.f32 	[_ZZ11PDE_diff_k4ffffffiPA64_A256_fE2sa+1020], %f6;
	shl.b32 	%r84, %r126, 8;
	not.b32 	%r85, %r84;
	and.b32  	%r86, %r85, 256;
	ld.shared.u32 	%r87, [_ZZ11PDE_diff_k4ffffffiPA64_A256_fE2sl+1020];
	add.s32 	%r88, %r86, %r87;
	shl.b32 	%r89, %r88, 2;
	mov.u32 	%r90, sy;
	add.s32 	%r91, %r90, %r89;
	st.shared.f32 	[%r91], %f42;
	bra.uni 	$L__BB3_28;
$L__BB3_27:
	st.shared.f32 	[%r3], %f4;
	st.shared.f32 	[%r5], %f6;
	shl.b32 	%r101, %r126, 8;
	and.b32  	%r102, %r101, 256;
	ld.shared.u32 	%r103, [%r6+4];
	add.s32 	%r104, %r102, %r103;
	shl.b32 	%r105, %r104, 2;
	mov.u32 	%r106, sy;
	add.s32 	%r107, %r106, %r105;
	ld.shared.f32 	%f113, [%r107];
	ld.shared.u32 	%r108, [%r6];
	add.s32 	%r109, %r102, %r108;
	shl.b32 	%r110, %r109, 2;
	add.s32 	%r111, %r106, %r110;
	ld.shared.f32 	%f114, [%r111];
	mul.f32 	%f115, %f2, %f114;
	fma.rn.f32 	%f116, %f1, %f113, %f115;
	ld.shared.u32 	%r112, [%r6+-4];
	add.s32 	%r113, %r102, %r112;
	shl.b32 	%r114, %r113, 2;
	add.s32 	%r115, %r106, %r114;
	ld.shared.f32 	%f117, [%r115];
	fma.rn.f32 	%f118, %f3, %f117, %f116;
	xor.b32  	%r116, %r102, 256;
	add.s32 	%r117, %r116, %r108;
	shl.b32 	%r118, %r117, 2;
	add.s32 	%r119, %r106, %r118;
	st.shared.f32 	[%r119], %f118;
$L__BB3_28:
	ld.param.u32 	%r125, [_Z11PDE_diff_k4ffffffiPA64_A256_f_param_6];
	bar.sync 	0;
	add.s32 	%r126, %r126, 1;
	setp.ne.s32 	%p15, %r126, %r125;
	@%p15 bra 	$L__BB3_12;
$L__BB3_29:
	ld.shared.u32 	%r120, [%r6];
	shl.b32 	%r121, %r120, 2;
	mov.u32 	%r122, sy;
	add.s32 	%r123, %r122, %r121;
	ld.shared.f32 	%f119, [%r123];
	st.global.f32 	[%rd1], %f119;
	ret;

}


// ===== COMPILED SASS (sm_100) =====

	.target	sm_100

	.elftype	@"ET_EXEC"


//--------------------- .note.nv.tkinfo           --------------------------
	.section	.note.nv.tkinfo,"",@"SHT_NOTE"
	.sectionflags	@"SHF_NOTE_NV_TKINFO"
	.tkinfo
        /*0018*/ 	.word	0x00000002
        /*0030*/ 	.string	""
        /*0030*/ 	.string	"ptxas"
        /*0030*/ 	.string	"Cuda compilation tools, release 13.0, V13.0.88"
        /*0030*/ 	.string	"Build cuda_13.0.r13.0/compiler.36424714_0"
        /*0030*/ 	.string	"-arch sm_100 -m 64 "



//--------------------- .note.nv.cuinfo           --------------------------
	.section	.note.nv.cuinfo,"",@"SHT_NOTE"
	.sectionflags	@"SHF_NOTE_NV_CUINFO"
        /*0018*/ 	.short	0x0002
        /*001a*/ 	.short	0x0064
        /*001c*/ 	.short	0x0082
	.zero		2


//--------------------- .nv.info                  --------------------------
	.section	.nv.info,"",@"SHT_CUDA_INFO"
	.align	4


	//----- nvinfo : EIATTR_REGCOUNT
	.align		4
        /*0000*/ 	.byte	0x04, 0x2f
        /*0002*/ 	.short	(.L_1 - .L_0)
	.align		4
.L_0:
        /*0004*/ 	.word	index@(_Z11PDE_diff_k1ffffffPA64_A256_f)
        /*0008*/ 	.word	0x00000015


	//----- nvinfo : EIATTR_FRAME_SIZE
	.align		4
.L_1:
        /*000c*/ 	.byte	0x04, 0x11
        /*000e*/ 	.short	(.L_3 - .L_2)
	.align		4
.L_2:
        /*0010*/ 	.word	index@($__internal_3_$__cuda_sm3x_div_rn_noftz_f32_slowpath)
        /*0014*/ 	.word	0x00000000


	//----- nvinfo : EIATTR_FRAME_SIZE
	.align		4
.L_3:
        /*0018*/ 	.byte	0x04, 0x11
        /*001a*/ 	.short	(.L_5 - .L_4)
	.align		4
.L_4:
        /*001c*/ 	.word	index@(_Z11PDE_diff_k1ffffffPA64_A256_f)
        /*0020*/ 	.word	0x00000000


	//----- nvinfo : EIATTR_REGCOUNT
	.align		4
.L_5:
        /*0024*/ 	.byte	0x04, 0x2f
        /*0026*/ 	.short	(.L_7 - .L_6)
	.align		4
.L_6:
        /*0028*/ 	.word	index@(_Z11PDE_diff_k2ffffffiPA64_A256_f)
        /*002c*/ 	.word	0x00000015


	//----- nvinfo : EIATTR_FRAME_SIZE
	.align		4
.L_7:
        /*0030*/ 	.byte	0x04, 0x11
        /*0032*/ 	.short	(.L_9 - .L_8)
	.align		4
.L_8:
        /*0034*/ 	.word	index@($__internal_2_$__cuda_sm3x_div_rn_noftz_f32_slowpath)
        /*0038*/ 	.word	0x00000000


	//----- nvinfo : EIATTR_FRAME_SIZE
	.align		4
.L_9:
        /*003c*/ 	.byte	0x04, 0x11
        /*003e*/ 	.short	(.L_11 - .L_10)
	.align		4
.L_10:
        /*0040*/ 	.word	index@(_Z11PDE_diff_k2ffffffiPA64_A256_f)
        /*0044*/ 	.word	0x00000000


	//----- nvinfo : EIATTR_REGCOUNT
	.align		4
.L_11:
        /*0048*/ 	.byte	0x04, 0x2f
        /*004a*/ 	.short	(.L_13 - .L_12)
	.align		4
.L_12:
        /*004c*/ 	.word	index@(_Z11PDE_diff_k3ffffffiPA64_A256_f)
        /*0050*/ 	.word	0x00000028


	//----- nvinfo : EIATTR_FRAME_SIZE
	.align		4
.L_13:
        /*0054*/ 	.byte	0x04, 0x11
        /*0056*/ 	.short	(.L_15 - .L_14)
	.align		4
.L_14:
        /*0058*/ 	.word	index@($__internal_1_$__cuda_sm3x_div_rn_noftz_f32_slowpath)
        /*005c*/ 	.word	0x00000000


	//----- nvinfo : EIATTR_FRAME_SIZE
	.align		4
.L_15:
        /*0060*/ 	.byte	0x04, 0x11
        /*0062*/ 	.short	(.L_17 - .L_16)
	.align		4
.L_16:
        /*0064*/ 	.word	index@(_Z11PDE_diff_k3ffffffiPA64_A256_f)
        /*0068*/ 	.word	0x00000000


	//----- nvinfo : EIATTR_REGCOUNT
	.align		4
.L_17:
        /*006c*/ 	.byte	0x04, 0x2f
        /*006e*/ 	.short	(.L_19 - .L_18)
	.align		4
.L_18:
        /*0070*/ 	.word	index@(_Z11PDE_diff_k4ffffffiPA64_A256_f)
        /*0074*/ 	.word	0x00000030


	//----- nvinfo : EIATTR_FRAME_SIZE
	.align		4
.L_19:
        /*0078*/ 	.byte	0x04, 0x11
        /*007a*/ 	.short	(.L_21 - .L_20)
	.align		4
.L_20:
        /*007c*/ 	.word	index@($__internal_0_$__cuda_sm3x_div_rn_noftz_f32_slowpath)
        /*0080*/ 	.word	0x00000000


	//----- nvinfo : EIATTR_FRAME_SIZE
	.align		4
.L_21:
        /*0084*/ 	.byte	0x04, 0x11
        /*0086*/ 	.short	(.L_23 - .L_22)
	.align		4
.L_22:
        /*0088*/ 	.word	index@(_Z11PDE_diff_k4ffffffiPA64_A256_f)
        /*008c*/ 	.word	0x00000000


	//----- nvinfo : EIATTR_MIN_STACK_SIZE
	.align		4
.L_23:
        /*0090*/ 	.byte	0x04, 0x12
        /*0092*/ 	.short	(.L_25 - .L_24)
	.align		4
.L_24:
        /*0094*/ 	.word	index@(_Z11PDE_diff_k4ffffffiPA64_A256_f)
        /*0098*/ 	.word	0x00000000


	//----- nvinfo : EIATTR_MIN_STACK_SIZE
	.align		4
.L_25:
        /*009c*/ 	.byte	0x04, 0x12
        /*009e*/ 	.short	(.L_27 - .L_26)
	.align		4
.L_26:
        /*00a0*/ 	.word	index@(_Z11PDE_diff_k3ffffffiPA64_A256_f)
        /*00a4*/ 	.word	0x00000000


	//----- nvinfo : EIATTR_MIN_STACK_SIZE
	.align		4
.L_27:
        /*00a8*/ 	.byte	0x04, 0x12
        /*00aa*/ 	.short	(.L_29 - .L_28)
	.align		4
.L_28:
        /*00ac*/ 	.word	index@(_Z11PDE_diff_k2ffffffiPA64_A256_f)
        /*00b0*/ 	.word	0x00000000


	//----- nvinfo : EIATTR_MIN_STACK_SIZE
	.align		4
.L_29:
        /*00b4*/ 	.byte	0x04, 0x12
        /*00b6*/ 	.short	(.L_31 - .L_30)
	.align		4
.L_30:
        /*00b8*/ 	.word	index@(_Z11PDE_diff_k1ffffffPA64_A256_f)
        /*00bc*/ 	.word	0x00000000
.L_31:


//--------------------- .nv.compat                --------------------------
	.section	.nv.compat,"",@"SHT_CUDA_COMPAT_INFO"
	.align	4
        /*0000*/ 	.byte	0x02, 0x09, 0x00, 0x00, 0x02, 0x02, 0x01, 0x00, 0x02, 0x05, 0x05, 0x00, 0x03, 0x07, 0x01, 0x01
        /*0010*/ 	.byte	0x02, 0x03, 0x00, 0x00, 0x02, 0x06, 0x01, 0x00, 0x04, 0x0b, 0x08, 0x00, 0x01, 0x00, 0x00, 0x00
        /*0020*/ 	.byte	0x00, 0x00, 0x00, 0x00


//--------------------- .nv.info._Z11PDE_diff_k4ffffffiPA64_A256_f --------------------------
	.section	.nv.info._Z11PDE_diff_k4ffffffiPA64_A256_f,"",@"SHT_CUDA_INFO"
	.sectionflags	@""
	.align	4


	//----- nvinfo : EIATTR_CUDA_API_VERSION
	.align		4
        /*0000*/ 	.byte	0x04, 0x37
        /*0002*/ 	.short	(.L_33 - .L_32)
.L_32:
        /*0004*/ 	.word	0x00000082


	//----- nvinfo : EIATTR_KPARAM_INFO
	.align		4
.L_33:
        /*0008*/ 	.byte	0x04, 0x17
        /*000a*/ 	.short	(.L_35 - .L_34)
.L_34:
        /*000c*/ 	.word	0x00000000
        /*0010*/ 	.short	0x0007
        /*0012*/ 	.short	0x0020
        /*0014*/ 	.byte	0x00, 0xf5, 0x21, 0x00


	//----- nvinfo : EIATTR_KPARAM_INFO
	.align		4
.L_35:
        /*0018*/ 	.byte	0x04, 0x17
        /*001a*/ 	.short	(.L_37 - .L_36)
.L_36:
        /*001c*/ 	.word	0x00000000
        /*0020*/ 	.short	0x0006
        /*0022*/ 	.short	0x0018
        /*0024*/ 	.byte	0x00, 0xf0, 0x11, 0x00


	//----- nvinfo : EIATTR_KPARAM_INFO
	.align		4
.L_37:
        /*0028*/ 	.byte	0x04, 0x17
        /*002a*/ 	.short	(.L_39 - .L_38)
.L_38:
        /*002c*/ 	.word	0x00000000
        /*0030*/ 	.short	0x0005
        /*0032*/ 	.short	0x0014
        /*0034*/ 	.byte	0x00, 0xf0, 0x11, 0x00


	//----- nvinfo : EIATTR_KPARAM_INFO
	.align		4
.L_39:
        /*0038*/ 	.byte	0x04, 0x17
        /*003a*/ 	.short	(.L_41 - .L_40)
.L_40:
        /*003c*/ 	.word	0x00000000
        /*0040*/ 	.short	0x0004
        /*0042*/ 	.short	0x0010
        /*0044*/ 	.byte	0x00, 0xf0, 0x11, 0x00


	//----- nvinfo : EIATTR_KPARAM_INFO
	.align		4
.L_41:
        /*0048*/ 	.byte	0x04, 0x17
        /*004a*/ 	.short	(.L_43 - .L_42)
.L_42:
        /*004c*/ 	.word	0x00000000
        /*0050*/ 	.short	0x0003
        /*0052*/ 	.short	0x000c
        /*0054*/ 	.byte	0x00, 0xf0, 0x11, 0x00


	//----- nvinfo : EIATTR_KPARAM_INFO
	.align		4
.L_43:
        /*0058*/ 	.byte	0x04, 0x17
        /*005a*/ 	.short	(.L_45 - .L_44)
.L_44:
        /*005c*/ 	.word	0x00000000
        /*0060*/ 	.short	0x0002
        /*0062*/ 	.short	0x0008
        /*0064*/ 	.byte	0x00, 0xf0, 0x11, 0x00


	//----- nvinfo : EIATTR_KPARAM_INFO
	.align		4
.L_45:
        /*0068*/ 	.byte	0x04, 0x17
        /*006a*/ 	.short	(.L_47 - .L_46)
.L_46:
        /*006c*/ 	.word	0x00000000
        /*0070*/ 	.short	0x0001
        /*0072*/ 	.short	0x0004
        /*0074*/ 	.byte	0x00, 0xf0, 0x11, 0x00


	//----- nvinfo : EIATTR_KPARAM_INFO
	.align		4
.L_47:
        /*0078*/ 	.byte	0x04, 0x17
        /*007a*/ 	.short	(.L_49 - .L_48)
.L_48:
        /*007c*/ 	.word	0x00000000
        /*0080*/ 	.short	0x0000
        /*0082*/ 	.short	0x0000
        /*0084*/ 	.byte	0x00, 0xf0, 0x11, 0x00


	//----- nvinfo : EIATTR_SPARSE_MMA_MASK
	.align		4
.L_49:
        /*0088*/ 	.byte	0x03, 0x50
        /*008a*/ 	.short	0x0000


	//----- nvinfo : EIATTR_MAXREG_COUNT
	.align		4
        /*008c*/ 	.byte	0x03, 0x1b
        /*008e*/ 	.short	0x00ff


	//----- nvinfo : EIATTR_NUM_BARRIERS
	.align		4
        /*0090*/ 	.byte	0x02, 0x4c
        /*0092*/ 	.byte	0x01
	.zero		1


	//----- nvinfo : EIATTR_MERCURY_ISA_VERSION
	.align		4
        /*0094*/ 	.byte	0x03, 0x5f
        /*0096*/ 	.short	0x0101


	//----- nvinfo : EIATTR_VRC_CTA_INIT_COUNT
	.align		4
        /*0098*/ 	.byte	0x02, 0x4a
	.zero		1
	.zero		1


	//----- nvinfo : EIATTR_EXIT_INSTR_OFFSETS
	.align		4
        /*009c*/ 	.byte	0x04, 0x1c
        /*009e*/ 	.short	(.L_51 - .L_50)


	//   ....[0]....
.L_50:
        /*00a0*/ 	.word	0x00002230


	//----- nvinfo : EIATTR_CRS_STACK_SIZE
	.align		4
.L_51:
        /*00a4*/ 	.byte	0x04, 0x1e
        /*00a6*/ 	.short	(.L_53 - .L_52)
.L_52:
        /*00a8*/ 	.word	0x00000000


	//----- nvinfo : EIATTR_CBANK_PARAM_SIZE
	.align		4
.L_53:
        /*00ac*/ 	.byte	0x03, 0x19
        /*00ae*/ 	.short	0x0028


	//----- nvinfo : EIATTR_PARAM_CBANK
	.align		4
        /*00b0*/ 	.byte	0x04, 0x0a
        /*00b2*/ 	.short	(.L_55 - .L_54)
	.align		4
.L_54:
        /*00b4*/ 	.word	index@(.nv.constant0._Z11PDE_diff_k4ffffffiPA64_A256_f)
        /*00b8*/ 	.short	0x0380
        /*00ba*/ 	.short	0x0028


	//----- nvinfo : EIATTR_SW_WAR
	.align		4
.L_55:
        /*00bc*/ 	.byte	0x04, 0x36
        /*00be*/ 	.short	(.L_57 - .L_56)
.L_56:
        /*00c0*/ 	.word	0x00000008
.L_57:


//--------------------- .nv.info._Z11PDE_diff_k3ffffffiPA64_A256_f --------------------------
	.section	.nv.info._Z11PDE_diff_k3ffffffiPA64_A256_f,"",@"SHT_CUDA_INFO"
	.sectionflags	@""
	.align	4


	//----- nvinfo : EIATTR_CUDA_API_VERSION
	.align		4
        /*0000*/ 	.byte	0x04, 0x37
        /*0002*/ 	.short	(.L_59 - .L_58)
.L_58:
        /*0004*/ 	.word	0x00000082


	//----- nvinfo : EIATTR_KPARAM_INFO
	.align		4
.L_59:
        /*0008*/ 	.byte	0x04, 0x17
        /*000a*/ 	.short	(.L_61 - .L_60)
.L_60:
        /*000c*/ 	.word	0x00000000
        /*0010*/ 	.short	0x0007
        /*0012*/ 	.short	0x0020
        /*0014*/ 	.byte	0x00, 0xf5, 0x21, 0x00


	//----- nvinfo : EIATTR_KPARAM_INFO
	.align		4
.L_61:
        /*0018*/ 	.byte	0x04, 0x17
        /*001a*/ 	.short	(.L_63 - .L_62)
.L_62:
        /*001c*/ 	.word	0x00000000
        /*0020*/ 	.short	0x0006
        /*0022*/ 	.short	0x0018
        /*0024*/ 	.byte	0x00, 0xf0, 0x11, 0x00


	//----- nvinfo : EIATTR_KPARAM_INFO
	.align		4
.L_63:
        /*0028*/ 	.byte	0x04, 0x17
        /*002a*/ 	.short	(.L_65 - .L_64)
.L_64:
        /*002c*/ 	.word	0x00000000
        /*0030*/ 	.short	0x0005
        /*0032*/ 	.short	0x0014
        /*0034*/ 	.byte	0x00, 0xf0, 0x11, 0x00


	//----- nvinfo : EIATTR_KPARAM_INFO
	.align		4
.L_65:
        /*0038*/ 	.byte	0x04, 0x17
        /*003a*/ 	.short	(.L_67 - .L_66)
.L_66:
        /*003c*/ 	.word	0x00000000
        /*0040*/ 	.short	0x0004
        /*0042*/ 	.short	0x0010
        /*0044*/ 	.byte	0x00, 0xf0, 0x11, 0x00


	//----- nvinfo : EIATTR_KPARAM_INFO
	.align		4
.L_67:
        /*0048*/ 	.byte	0x04, 0x17
        /*004a*/ 	.short	(.L_69 - .L_68)
.L_68:
        /*004c*/ 	.word	0x00000000
        /*0050*/ 	.short	0x0003
        /*0052*/ 	.short	0x000c
        /*0054*/ 	.byte	0x00, 0xf0, 0x11, 0x00


	//----- nvinfo : EIATTR_KPARAM_INFO
	.align		4
.L_69:
        /*0058*/ 	.byte	0x04, 0x17
        /*005a*/ 	.short	(.L_71 - .L_70)
.L_70:
        /*005c*/ 	.word	0x00000000
        /*0060*/ 	.short	0x0002
        /*0062*/ 	.short	0x0008
        /*0064*/ 	.byte	0x00, 0xf0, 0x11, 0x00


	//----- nvinfo : EIATTR_KPARAM_INFO
	.align		4
.L_71:
        /*0068*/ 	.byte	0x04, 0x17
        /*006a*/ 	.short	(.L_73 - .L_72)
.L_72:
        /*006c*/ 	.word	0x00000000
        /*0070*/ 	.short	0x0001
        /*0072*/ 	.short	0x0004
        /*0074*/ 	.byte	0x00, 0xf0, 0x11, 0x00


	//----- nvinfo : EIATTR_KPARAM_INFO
	.align		4
.L_73:
        /*0078*/ 	.byte	0x04, 0x17
        /*007a*/ 	.short	(.L_75 - .L_74)
.L_74:
        /*007c*/ 	.word	0x00000000
        /*0080*/ 	.short	0x0000
        /*0082*/ 	.short	0x0000
        /*0084*/ 	.byte	0x00, 0xf0, 0x11, 0x00


	//----- nvinfo : EIATTR_SPARSE_MMA_MASK
	.align		4
.L_75:
        /*0088*/ 	.byte	0x03, 0x50
        /*008a*/ 	.short	0x0000


	//----- nvinfo : EIATTR_MAXREG_COUNT
	.align		4
        /*008c*/ 	.byte	0x03, 0x1b
        /*008e*/ 	.short	0x00ff


	//----- nvinfo : EIATTR_NUM_BARRIERS
	.align		4
        /*0090*/ 	.byte	0x02, 0x4c
        /*0092*/ 	.byte	0x01
	.zero		1


	//----- nvinfo : EIATTR_MERCURY_ISA_VERSION
	.align		4
        /*0094*/ 	.byte	0x03, 0x5f
        /*0096*/ 	.short	0x0101


	//----- nvinfo : EIATTR_VRC_CTA_INIT_COUNT
	.align		4
        /*0098*/ 	.byte	0x02, 0x4a
	.zero		1
	.zero		1


	//----- nvinfo : EIATTR_EXIT_INSTR_OFFSETS
	.align		4
        /*009c*/ 	.byte	0x04, 0x1c
        /*009e*/ 	.short	(.L_77 - .L_76)


	//   ....[0]....
.L_76:
        /*00a0*/ 	.word	0x00001c90


	//----- nvinfo : EIATTR_CRS_STACK_SIZE
	.align		4
.L_77:
        /*00a4*/ 	.byte	0x04, 0x1e
        /*00a6*/ 	.short	(.L_79 - .L_78)
.L_78:
        /*00a8*/ 	.word	0x00000000


	//----- nvinfo : EIATTR_CBANK_PARAM_SIZE
	.align		4
.L_79:
        /*00ac*/ 	.byte	0x03, 0x19
        /*00ae*/ 	.short	0x0028


	//----- nvinfo : EIATTR_PARAM_CBANK
	.align		4
        /*00b0*/ 	.byte	0x04, 0x0a
        /*00b2*/ 	.short	(.L_81 - .L_80)
	.align		4
.L_80:
        /*00b4*/ 	.word	index@(.nv.constant0._Z11PDE_diff_k3ffffffiPA64_A256_f)
        /*00b8*/ 	.short	0x0380
        /*00ba*/ 	.short	0x0028


	//----- nvinfo : EIATTR_SW_WAR
	.align		4
.L_81:
        /*00bc*/ 	.byte	0x04, 0x36
        /*00be*/ 	.short	(.L_83 - .L_82)
.L_82:
        /*00c0*/ 	.word	0x00000008
.L_83:


//--------------------- .nv.info._Z11PDE_diff_k2ffffffiPA64_A256_f --------------------------
	.section	.nv.info._Z11PDE_diff_k2ffffffiPA64_A256_f,"",@"SHT_CUDA_INFO"
	.sectionflags	@""
	.align	4


	//----- nvinfo : EIATTR_CUDA_API_VERSION
	.align		4
        /*0000*/ 	.byte	0x04, 0x37
        /*0002*/ 	.short	(.L_85 - .L_84)
.L_84:
        /*0004*/ 	.word	0x00000082


	//----- nvinfo : EIATTR_KPARAM_INFO
	.align		4
.L_85:
        /*0008*/ 	.byte	0x04, 0x17
        /*000a*/ 	.short	(.L_87 - .L_86)
.L_86:
        /*000c*/ 	.word	0x00000000
        /*0010*/ 	.short	0x0007
        /*0012*/ 	.short	0x0020
        /*0014*/ 	.byte	0x00, 0xf5, 0x21, 0x00


	//----- nvinfo : EIATTR_KPARAM_INFO
	.align		4
.L_87:
        /*0018*/ 	.byte	0x04, 0x17
        /*001a*/ 	.short	(.L_89 - .L_88)
.L_88:
        /*001c*/ 	.word	0x00000000
        /*0020*/ 	.short	0x0006
        /*0022*/ 	.short	0x0018
        /*0024*/ 	.byte	0x00, 0xf0, 0x11, 0x00


	//----- nvinfo : EIATTR_KPARAM_INFO
	.align		4
.L_89:
        /*0028*/ 	.byte	0x04, 0x17
        /*002a*/ 	.short	(.L_91 - .L_90)
.L_90:
        /*002c*/ 	.word	0x00000000
        /*0030*/ 	.short	0x0005
        /*0032*/ 	.short	0x0014
        /*0034*/ 	.byte	0x00, 0xf0, 0x11, 0x00


	//----- nvinfo : EIATTR_KPARAM_INFO
	.align		4
.L_91:
        /*0038*/ 	.byte	0x04, 0x17
        /*003a*/ 	.short	(.L_93 - .L_92)
.L_92:
        /*003c*/ 	.word	0x00000000
        /*0040*/ 	.short	0x0004
        /*0042*/ 	.short	0x0010
        /*0044*/ 	.byte	0x00, 0xf0, 0x11, 0x00


	//----- nvinfo : EIATTR_KPARAM_INFO
	.align		4
.L_93:
        /*0048*/ 	.byte	0x04, 0x17
        /*004a*/ 	.short	(.L_95 - .L_94)
.L_94:
        /*004c*/ 	.word	0x00000000
        /*0050*/ 	.short	0x0003
        /*0052*/ 	.short	0x000c
        /*0054*/ 	.byte	0x00, 0xf0, 0x11, 0x00


	//----- nvinfo : EIATTR_KPARAM_INFO
	.align		4
.L_95:
        /*0058*/ 	.byte	0x04, 0x17
        /*005a*/ 	.short	(.L_97 - .L_96)
.L_96:
        /*005c*/ 	.word	0x00000000
        /*0060*/ 	.short	0x0002
        /*0062*/ 	.short	0x0008
        /*0064*/ 	.byte	0x00, 0xf0, 0x11, 0x00


	//----- nvinfo : EIATTR_KPARAM_INFO
	.align		4
.L_97:
        /*0068*/ 	.byte	0x04, 0x17
        /*006a*/ 	.short	(.L_99 - .L_98)
.L_98:
        /*006c*/ 	.word	0x00000000
        /*0070*/ 	.short	0x0001
        /*0072*/ 	.short	0x0004
        /*0074*/ 	.byte	0x00, 0xf0, 0x11, 0x00


	//----- nvinfo : EIATTR_KPARAM_INFO
	.align		4
.L_99:
        /*0078*/ 	.byte	0x04, 0x17
        /*007a*/ 	.short	(.L_101 - .L_100)
.L_100:
        /*007c*/ 	.word	0x00000000
        /*0080*/ 	.short	0x0000
        /*0082*/ 	.short	0x0000
        /*0084*/ 	.byte	0x00, 0xf0, 0x11, 0x00


	//----- nvinfo : EIATTR_SPARSE_MMA_MASK
	.align		4
.L_101:
        /*0088*/ 	.byte	0x03, 0x50
        /*008a*/ 	.short	0x0000


	//----- nvinfo : EIATTR_MAXREG_COUNT
	.align		4
        /*008c*/ 	.byte	0x03, 0x1b
        /*008e*/ 	.short	0x00ff


	//----- nvinfo : EIATTR_NUM_BARRIERS
	.align		4
        /*0090*/ 	.byte	0x02, 0x4c
        /*0092*/ 	.byte	0x01
	.zero		1


	//----- nvinfo : EIATTR_MERCURY_ISA_VERSION
	.align		4
        /*0094*/ 	.byte	0x03, 0x5f
        /*0096*/ 	.short	0x0101


	//----- nvinfo : EIATTR_VRC_CTA_INIT_COUNT
	.align		4
        /*0098*/ 	.byte	0x02, 0x4a
	.zero		1
	.zero		1


	//----- nvinfo : EIATTR_EXIT_INSTR_OFFSETS
	.align		4
        /*009c*/ 	.byte	0x04, 0x1c
        /*009e*/ 	.short	(.L_103 - .L_102)


	//   ....[0]....
.L_102:
        /*00a0*/ 	.word	0x00000df0


	//----- nvinfo : EIATTR_CRS_STACK_SIZE
	.align		4
.L_103:
        /*00a4*/ 	.byte	0x04, 0x1e
        /*00a6*/ 	.short	(.L_105 - .L_104)
.L_104:
        /*00a8*/ 	.word	0x00000000


	//----- nvinfo : EIATTR_CBANK_PARAM_SIZE
	.align		4
.L_105:
        /*00ac*/ 	.byte	0x03, 0x19
        /*00ae*/ 	.short	0x0028


	//----- nvinfo : EIATTR_PARAM_CBANK
	.align		4
        /*00b0*/ 	.byte	0x04, 0x0a
        /*00b2*/ 	.short	(.L_107 - .L_106)
	.align		4
.L_106:
        /*00b4*/ 	.word	index@(.nv.constant0._Z11PDE_diff_k2ffffffiPA64_A256_f)
        /*00b8*/ 	.short	0x0380
        /*00ba*/ 	.short	0x0028


	//----- nvinfo : EIATTR_SW_WAR
	.align		4
.L_107:
        /*00bc*/ 	.byte	0x04, 0x36
        /*00be*/ 	.short	(.L_109 - .L_108)
.L_108:
        /*00c0*/ 	.word	0x00000008
.L_109:


//--------------------- .nv.info._Z11PDE_diff_k1ffffffPA64_A256_f --------------------------
	.section	.nv.info._Z11PDE_diff_k1ffffffPA64_A256_f,"",@"SHT_CUDA_INFO"
	.sectionflags	@""
	.align	4


	//----- nvinfo : EIATTR_CUDA_API_VERSION
	.align		4
        /*0000*/ 	.byte	0x04, 0x37
        /*0002*/ 	.short	(.L_111 - .L_110)
.L_110:
        /*0004*/ 	.word	0x00000082


	//----- nvinfo : EIATTR_KPARAM_INFO
	.align		4
.L_111:
        /*0008*/ 	.byte	0x04, 0x17
        /*000a*/ 	.short	(.L_113 - .L_112)
.L_112:
        /*000c*/ 	.word	0x00000000
        /*0010*/ 	.short	0x0006
        /*0012*/ 	.short	0x0018
        /*0014*/ 	.byte	0x00, 0xf5, 0x21, 0x00


	//----- nvinfo : EIATTR_KPARAM_INFO
	.align		4
.L_113:
        /*0018*/ 	.byte	0x04, 0x17
        /*001a*/ 	.short	(.L_115 - .L_114)
.L_114:
        /*001c*/ 	.word	0x00000000
        /*0020*/ 	.short	0x0005
        /*0022*/ 	.short	0x0014
        /*0024*/ 	.byte	0x00, 0xf0, 0x11, 0x00


	//----- nvinfo : EIATTR_KPARAM_INFO
	.align		4
.L_115:
        /*0028*/ 	.byte	0x04, 0x17
        /*002a*/ 	.short	(.L_117 - .L_116)
.L_116:
        /*002c*/ 	.word	0x00000000
        /*0030*/ 	.short	0x0004
        /*0032*/ 	.short	0x0010
        /*0034*/ 	.byte	0x00, 0xf0, 0x11, 0x00


	//----- nvinfo : EIATTR_KPARAM_INFO
	.align		4
.L_117:
        /*0038*/ 	.byte	0x04, 0x17
        /*003a*/ 	.short	(.L_119 - .L_118)
.L_118:
        /*003c*/ 	.word	0x00000000
        /*0040*/ 	.short	0x0003
        /*0042*/ 	.short	0x000c
        /*0044*/ 	.byte	0x00, 0xf0, 0x11, 0x00


	//----- nvinfo : EIATTR_KPARAM_INFO
	.align		4
.L_119:
        /*0048*/ 	.byte	0x04, 0x17
        /*004a*/ 	.short	(.L_121 - .L_120)
.L_120:
        /*004c*/ 	.word	0x00000000
        /*0050*/ 	.short	0x0002
        /*0052*/ 	.short	0x0008
        /*0054*/ 	.byte	0x00, 0xf0, 0x11, 0x00


	//----- nvinfo : EIATTR_KPARAM_INFO
	.align		4
.L_121:
        /*0058*/ 	.byte	0x04, 0x17
        /*005a*/ 	.short	(.L_123 - .L_122)
.L_122:
        /*005c*/ 	.word	0x00000000
        /*0060*/ 	.short	0x0001
        /*0062*/ 	.short	0x0004
        /*0064*/ 	.byte	0x00, 0xf0, 0x11, 0x00


	//----- nvinfo : EIATTR_KPARAM_INFO
	.align		4
.L_123:
        /*0068*/ 	.byte	0x04, 0x17
        /*006a*/ 	.short	(.L_125 - .L_124)
.L_124:
        /*006c*/ 	.word	0x00000000
        /*0070*/ 	.short	0x0000
        /*0072*/ 	.short	0x0000
        /*0074*/ 	.byte	0x00, 0xf0, 0x11, 0x00


	//----- nvinfo : EIATTR_SPARSE_MMA_MASK
	.align		4
.L_125:
        /*0078*/ 	.byte	0x03, 0x50
        /*007a*/ 	.short	0x0000


	//----- nvinfo : EIATTR_MAXREG_COUNT
	.align		4
        /*007c*/ 	.byte	0x03, 0x1b
        /*007e*/ 	.short	0x00ff


	//----- nvinfo : EIATTR_NUM_BARRIERS
	.align		4
        /*0080*/ 	.byte	0x02, 0x4c
        /*0082*/ 	.byte	0x01
	.zero		1


	//----- nvinfo : EIATTR_MERCURY_ISA_VERSION
	.align		4
        /*0084*/ 	.byte	0x03, 0x5f
        /*0086*/ 	.short	0x0101


	//----- nvinfo : EIATTR_VRC_CTA_INIT_COUNT
	.align		4
        /*0088*/ 	.byte	0x02, 0x4a
	.zero		1
	.zero		1


	//----- nvinfo : EIATTR_EXIT_INSTR_OFFSETS
	.align		4
        /*008c*/ 	.byte	0x04, 0x1c
        /*008e*/ 	.short	(.L_127 - .L_126)


	//   ....[0]....
.L_126:
        /*0090*/ 	.word	0x000005a0


	//----- nvinfo : EIATTR_CRS_STACK_SIZE
	.align		4
.L_127:
        /*0094*/ 	.byte	0x04, 0x1e
        /*0096*/ 	.short	(.L_129 - .L_128)
.L_128:
        /*0098*/ 	.word	0x00000000


	//----- nvinfo : EIATTR_CBANK_PARAM_SIZE
	.align		4
.L_129:
        /*009c*/ 	.byte	0x03, 0x19
        /*009e*/ 	.short	0x0020


	//----- nvinfo : EIATTR_PARAM_CBANK
	.align		4
        /*00a0*/ 	.byte	0x04, 0x0a
        /*00a2*/ 	.short	(.L_131 - .L_130)
	.align		4
.L_130:
        /*00a4*/ 	.word	index@(.nv.constant0._Z11PDE_diff_k1ffffffPA64_A256_f)
        /*00a8*/ 	.short	0x0380
        /*00aa*/ 	.short	0x0020


	//----- nvinfo : EIATTR_SW_WAR
	.align		4
.L_131:
        /*00ac*/ 	.byte	0x04, 0x36
        /*00ae*/ 	.short	(.L_133 - .L_132)
.L_132:
        /*00b0*/ 	.word	0x00000008
.L_133:


//--------------------- .nv.callgraph             --------------------------
	.section	.nv.callgraph,"",@"SHT_CUDA_CALLGRAPH"
	.align	4
	.sectionentsize	8
	.align		4
        /*0000*/ 	.word	0x00000000
	.align		4
        /*0004*/ 	.word	0xffffffff
	.align		4
        /*0008*/ 	.word	0x00000000
	.align		4
        /*000c*/ 	.word	0xfffffffe
	.align		4
        /*0010*/ 	.word	0x00000000
	.align		4
        /*0014*/ 	.word	0xfffffffd
	.align		4
        /*0018*/ 	.word	0x00000000
	.align		4
        /*001c*/ 	.word	0xfffffffc


//--------------------- .text._Z11PDE_diff_k4ffffffiPA64_A256_f --------------------------
	.section	.text._Z11PDE_diff_k4ffffffiPA64_A256_f,"ax",@progbits
	.align	128
        .global         _Z11PDE_diff_k4ffffffiPA64_A256_f
        .type           _Z11PDE_diff_k4ffffffiPA64_A256_f,@function
        .size           _Z11PDE_diff_k4ffffffiPA64_A256_f,(.L_x_166 - _Z11PDE_diff_k4ffffffiPA64_A256_f)
        .other          _Z11PDE_diff_k4ffffffiPA64_A256_f,@"STO_CUDA_ENTRY STV_DEFAULT"
_Z11PDE_diff_k4ffffffiPA64_A256_f:
.text._Z11PDE_diff_k4ffffffiPA64_A256_f:
[----:B------:R-:W-:Y:S01]  /*0000*/  LDC R1, c[0x0][0x37c] ;  /* 0x0000df00ff017b82 */ /* 0x000fe20000000800 */
[----:B------:R-:W0:Y:S07]  /*0010*/  S2R R4, SR_CTAID.X ;  /* 0x0000000000047919 */ /* 0x000e2e0000002500 */
[----:B------:R-:W1:Y:S01]  /*0020*/  LDC.64 R8, c[0x0][0x380] ;  /* 0x0000e000ff087b82 */ /* 0x000e620000000a00 */
[----:B------:R-:W2:Y:S07]  /*0030*/  LDCU UR4, c[0x0][0x388] ;  /* 0x00007100ff0477ac */ /* 0x000eae0008000800 */
[----:B------:R-:W2:Y:S01]  /*0040*/  LDC R3, c[0x0][0x394] ;  /* 0x0000e500ff037b82 */ /* 0x000ea20000000800 */
[----:B-1----:R-:W-:-:S04]  /*0050*/  FMUL R6, R9, R9 ;  /* 0x0000000909067220 */ /* 0x002fc80000400000 */
[----:B------:R-:W-:Y:S01]  /*0060*/  FADD R5, R6, R6 ;  /* 0x0000000606057221 */ /* 0x000fe20000000000 */
[----:B0-----:R-:W-:-:S03]  /*0070*/  I2FP.F32.U32 R0, R4 ;  /* 0x0000000400007245 */ /* 0x001fc60000201000 */
[----:B------:R-:W0:Y:S02]  /*0080*/  MUFU.RCP R2, R5 ;  /* 0x0000000500027308 */ /* 0x000e240000001000 */
[----:B--2---:R-:W-:-:S04]  /*0090*/  FFMA R0, R0, UR4, R3 ;  /* 0x0000000400007c23 */ /* 0x004fc80008000003 */
[----:B------:R-:W-:-:S04]  /*00a0*/  FMUL R9, R0, R0 ;  /* 0x0000000000097220 */ /* 0x000fc80000400000 */
[----:B------:R-:W-:-:S04]  /*00b0*/  FMUL R7, R9, R8 ;  /* 0x0000000809077220 */ /* 0x000fc80000400000 */
[----:B------:R-:W1:Y:S01]  /*00c0*/  FCHK P0, R7, R5 ;  /* 0x0000000507007302 */ /* 0x000e620000000000 */
[----:B0-----:R-:W-:-:S04]  /*00d0*/  FFMA R3, -R5, R2, 1 ;  /* 0x3f80000005037423 */ /* 0x001fc80000000102 */
[----:B------:R-:W-:-:S04]  /*00e0*/  FFMA R2, R2, R3, R2 ;  /* 0x0000000302027223 */ /* 0x000fc80000000002 */
[----:B------:R-:W-:-:S04]  /*00f0*/  FFMA R3, R7, R2, RZ ;  /* 0x0000000207037223 */ /* 0x000fc800000000ff */
[----:B------:R-:W-:-:S04]  /*0100*/  FFMA R36, -R5, R3, R7 ;  /* 0x0000000305247223 */ /* 0x000fc80000000107 */
[----:B------:R-:W-:Y:S01]  /*0110*/  FFMA R36, R2, R36, R3 ;  /* 0x0000002402247223 */ /* 0x000fe20000000003 */
[----:B-1----:R-:W-:Y:S06]  /*0120*/  @!P0 BRA `(.L_x_0) ;  /* 0x0000000000148947 */ /* 0x002fec0003800000 */
[----:B------:R-:W-:Y:S02]  /*0130*/  MOV R0, R7 ;  /* 0x0000000700007202 */ /* 0x000fe40000000f00 */
[----:B------:R-:W-:Y:S02]  /*0140*/  MOV R42, R5 ;  /* 0x00000005002a7202 */ /* 0x000fe40000000f00 */
[----:B------:R-:W-:-:S07]  /*0150*/  MOV R38, 0x170 ;  /* 0x0000017000267802 */ /* 0x000fce0000000f00 */
[----:B------:R-:W-:Y:S05]  /*0160*/  CALL.REL.NOINC `($__internal_0_$__cuda_sm3x_div_rn_noftz_f32_slowpath) ;  /* 0x0000002000347944 */ /* 0x000fea0003c00000 */
[----:B------:R-:W-:-:S07]  /*0170*/  IMAD.MOV.U32 R36, RZ, RZ, R0 ;  /* 0x000000ffff247224 */ /* 0x000fce00078e0000 */
.L_x_0:
[----:B------:R-:W0:Y:S01]  /*0180*/  LDC.64 R10, c[0x0][0x380] ;  /* 0x0000e000ff0a7b82 */ /* 0x000e220000000a00 */
[----:B------:R-:W-:-:S05]  /*0190*/  HFMA2 R0, -RZ, RZ, 1.75, 0 ;  /* 0x3f000000ff007431 */ /* 0x000fca00000001ff */
[----:B------:R-:W-:Y:S01]  /*01a0*/  FFMA R3, R9, -R0, 0.10000000149011611938 ;  /* 0x3dcccccd09037423 */ /* 0x000fe20000000800 */
[----:B0-----:R-:W-:-:S03]  /*01b0*/  FADD R42, R11, R11 ;  /* 0x0000000b0b2a7221 */ /* 0x001fc60000000000 */
[----:B------:R-:W-:Y:S01]  /*01c0*/  FMUL R0, R3, R10 ;  /* 0x0000000a03007220 */ /* 0x000fe20000400000 */
[----:B------:R-:W0:Y:S08]  /*01d0*/  MUFU.RCP R11, R42 ;  /* 0x0000002a000b7308 */ /* 0x000e300000001000 */
[----:B------:R-:W1:Y:S01]  /*01e0*/  FCHK P0, R0, R42 ;  /* 0x0000002a00007302 */ /* 0x000e620000000000 */
[----:B0-----:R-:W-:-:S04]  /*01f0*/  FFMA R2, -R42, R11, 1 ;  /* 0x3f8000002a027423 */ /* 0x001fc8000000010b */
[----:B------:R-:W-:-:S04]  /*0200*/  FFMA R11, R11, R2, R11 ;  /* 0x000000020b0b7223 */ /* 0x000fc8000000000b */
[----:B------:R-:W-:-:S04]  /*0210*/  FFMA R2, R0, R11, RZ ;  /* 0x0000000b00027223 */ /* 0x000fc800000000ff */
[----:B------:R-:W-:-:S04]  /*0220*/  FFMA R31, -R42, R2, R0 ;  /* 0x000000022a1f7223 */ /* 0x000fc80000000100 */
[----:B------:R-:W-:Y:S01]  /*0230*/  FFMA R31, R11, R31, R2 ;  /* 0x0000001f0b1f7223 */ /* 0x000fe20000000002 */
[----:B-1----:R-:W-:Y:S06]  /*0240*/  @!P0 BRA `(.L_x_1) ;  /* 0x00000000000c8947 */ /* 0x002fec0003800000 */
[----:B------:R-:W-:-:S07]  /*0250*/  MOV R38, 0x270 ;  /* 0x0000027000267802 */ /* 0x000fce0000000f00 */
[----:B------:R-:W-:Y:S05]  /*0260*/  CALL.REL.NOINC `($__internal_0_$__cuda_sm3x_div_rn_noftz_f32_slowpath) ;  /* 0x0000001c00f47944 */ /* 0x000fea0003c00000 */
[----:B------:R-:W-:-:S07]  /*0270*/  MOV R31, R0 ;  /* 0x00000000001f7202 */ /* 0x000fce0000000f00 */
.L_x_1:
[----:B------:R-:W0:Y:S01]  /*0280*/  MUFU.RCP R3, R6 ;  /* 0x0000000600037308 */ /* 0x000e220000001000 */
[----:B------:R-:W-:-:S07]  /*0290*/  FADD R37, R31, R36 ;  /* 0x000000241f257221 */ /* 0x000fce0000000000 */
[----:B------:R-:W1:Y:S01]  /*02a0*/  FCHK P0, R7, R6 ;  /* 0x0000000607007302 */ /* 0x000e620000000000 */
[----:B0-----:R-:W-:-:S04]  /*02b0*/  FFMA R0, -R6, R3, 1 ;  /* 0x3f80000006007423 */ /* 0x001fc80000000103 */
[----:B------:R-:W-:-:S04]  /*02c0*/  FFMA R0, R3, R0, R3 ;  /* 0x0000000003007223 */ /* 0x000fc80000000003 */
[----:B------:R-:W-:-:S04]  /*02d0*/  FFMA R3, R7, R0, RZ ;  /* 0x0000000007037223 */ /* 0x000fc800000000ff */
[----:B------:R-:W-:-:S04]  /*02e0*/  FFMA R32, -R6, R3, R7 ;  /* 0x0000000306207223 */ /* 0x000fc80000000107 */
[----:B------:R-:W-:Y:S01]  /*02f0*/  FFMA R32, R0, R32, R3 ;  /* 0x0000002000207223 */ /* 0x000fe20000000003 */
[----:B-1----:R-:W-:Y:S06]  /*0300*/  @!P0 BRA `(.L_x_2) ;  /* 0x0000000000148947 */ /* 0x002fec0003800000 */
[----:B------:R-:W-:Y:S01]  /*0310*/  IMAD.MOV.U32 R0, RZ, RZ, R7 ;  /* 0x000000ffff007224 */ /* 0x000fe200078e0007 */
[----:B------:R-:W-:Y:S02]  /*0320*/  MOV R42, R6 ;  /* 0x00000006002a7202 */ /* 0x000fe40000000f00 */
[----:B------:R-:W-:-:S07]  /*0330*/  MOV R38, 0x350 ;  /* 0x0000035000267802 */ /* 0x000fce0000000f00 */
[----:B------:R-:W-:Y:S05]  /*0340*/  CALL.REL.NOINC `($__internal_0_$__cuda_sm3x_div_rn_noftz_f32_slowpath) ;  /* 0x0000001c00bc7944 */ /* 0x000fea0003c00000 */
[----:B------:R-:W-:-:S07]  /*0350*/  MOV R32, R0 ;  /* 0x0000000000207202 */ /* 0x000fce0000000f00 */
.L_x_2:
[----:B------:R-:W0:Y:S01]  /*0360*/  LDCU UR4, c[0x0][0x380] ;  /* 0x00007000ff0477ac */ /* 0x000e220008000800 */
[----:B------:R-:W1:Y:S01]  /*0370*/  MUFU.RCP R0, R5 ;  /* 0x0000000500007308 */ /* 0x000e620000001000 */
[----:B------:R-:W-:Y:S01]  /*0380*/  FADD R36, -R31, R36 ;  /* 0x000000241f247221 */ /* 0x000fe20000000100 */
[----:B------:R-:W-:Y:S01]  /*0390*/  FADD R35, -R32, 1 ;  /* 0x3f80000020237421 */ /* 0x000fe20000000100 */
[----:B0-----:R-:W-:Y:S01]  /*03a0*/  FMUL R2, R9, -UR4 ;  /* 0x8000000409027c20 */ /* 0x001fe20008400000 */
[----:B-1----:R-:W-:-:S04]  /*03b0*/  FFMA R3, -R5, R0, 1 ;  /* 0x3f80000005037423 */ /* 0x002fc80000000100 */
[----:B------:R-:W0:Y:S01]  /*03c0*/  FCHK P0, R2, R5 ;  /* 0x0000000502007302 */ /* 0x000e220000000000 */
[----:B------:R-:W-:-:S04]  /*03d0*/  FFMA R0, R0, R3, R0 ;  /* 0x0000000300007223 */ /* 0x000fc80000000000 */
[----:B------:R-:W-:-:S04]  /*03e0*/  FFMA R3, R0, R2, RZ ;  /* 0x0000000200037223 */ /* 0x000fc800000000ff */
[----:B------:R-:W-:-:S04]  /*03f0*/  FFMA R6, -R5, R3, R2 ;  /* 0x0000000305067223 */ /* 0x000fc80000000102 */
[----:B------:R-:W-:Y:S01]  /*0400*/  FFMA R0, R0, R6, R3 ;  /* 0x0000000600007223 */ /* 0x000fe20000000003 */
[----:B0-----:R-:W-:Y:S06]  /*0410*/  @!P0 BRA `(.L_x_3) ;  /* 0x0000000000108947 */ /* 0x001fec0003800000 */
[----:B------:R-:W-:Y:S01]  /*0420*/  IMAD.MOV.U32 R0, RZ, RZ, R2 ;  /* 0x000000ffff007224 */ /* 0x000fe200078e0002 */
[----:B------:R-:W-:Y:S02]  /*0430*/  MOV R42, R5 ;  /* 0x00000005002a7202 */ /* 0x000fe40000000f00 */
[----:B------:R-:W-:-:S07]  /*0440*/  MOV R38, 0x460 ;  /* 0x0000046000267802 */ /* 0x000fce0000000f00 */
[----:B------:R-:W-:Y:S05]  /*0450*/  CALL.REL.NOINC `($__internal_0_$__cuda_sm3x_div_rn_noftz_f32_slowpath) ;  /* 0x0000001c00787944 */ /* 0x000fea0003c00000 */
.L_x_3:
[----:B------:R-:W0:Y:S01]  /*0460*/  S2R R34, SR_TID.X ;  /* 0x0000000000227919 */ /* 0x000e220000002100 */
[----:B------:R-:W1:Y:S01]  /*0470*/  LDC.64 R22, c[0x0][0x3a0] ;  /* 0x0000e800ff167b82 */ /* 0x000e620000000a00 */
[----:B------:R-:W-:Y:S01]  /*0480*/  MOV R2, 0x400 ;  /* 0x0000040000027802 */ /* 0x000fe20000000f00 */
[----:B------:R-:W2:Y:S01]  /*0490*/  LDCU.64 UR10, c[0x0][0x358] ;  /* 0x00006b00ff0a77ac */ /* 0x000ea20008000a00 */
[----:B------:R-:W3:Y:S01]  /*04a0*/  S2R R9, SR_CgaCtaId ;  /* 0x0000000000097919 */ /* 0x000ee20000008800 */
[----:B------:R-:W-:Y:S01]  /*04b0*/  BSSY.RECONVERGENT B0, `(.L_x_4) ;  /* 0x0000016000007945 */ /* 0x000fe20003800200 */
[----:B------:R-:W-:Y:S01]  /*04c0*/  IADD3 R3, PT, PT, R2, 0x1000, RZ ;  /* 0x0000100002037810 */ /* 0x000fe20007ffe0ff */
[C-C-:B------:R-:W-:Y:S01]  /*04d0*/  FADD R33, R0.reuse, -R31.reuse ;  /* 0x8000001f00217221 */ /* 0x140fe20000000000 */
[----:B------:R-:W-:Y:S01]  /*04e0*/  FADD R31, R0, R31 ;  /* 0x0000001f001f7221 */ /* 0x000fe20000000000 */
[----:B------:R-:W-:Y:S01]  /*04f0*/  FADD R32, R32, 1 ;  /* 0x3f80000020207421 */ /* 0x000fe20000000000 */
[----:B-1----:R-:W-:Y:S01]  /*0500*/  IMAD.WIDE.U32 R22, R4, 0x400, R22 ;  /* 0x0000040004167825 */ /* 0x002fe200078e0016 */
[----:B0-----:R-:W-:-:S03]  /*0510*/  ISETP.NE.AND P0, PT, R34, 0xff, PT ;  /* 0x000000ff2200780c */ /* 0x001fc60003f05270 */
[----:B------:R-:W-:Y:S01]  /*0520*/  IMAD.WIDE.U32 R22, R34, 0x4, R22 ;  /* 0x0000000422167825 */ /* 0x000fe200078e0016 */
[----:B---3--:R-:W-:-:S05]  /*0530*/  LEA R3, R9, R3, 0x18 ;  /* 0x0000000309037211 */ /* 0x008fca00078ec0ff */
[----:B------:R-:W-:-:S04]  /*0540*/  IMAD R0, R34, 0x4, R3 ;  /* 0x0000000422007824 */ /* 0x000fc800078e0203 */
[----:B--2---:R-:W-:Y:S05]  /*0550*/  @!P0 BRA `(.L_x_5) ;  /* 0x0000000000208947 */ /* 0x004fea0003800000 */
[----:B------:R-:W-:-:S13]  /*0560*/  ISETP.NE.AND P1, PT, R34, RZ, PT ;  /* 0x000000ff2200720c */ /* 0x000fda0003f25270 */
[----:B------:R-:W0:Y:S01]  /*0570*/  @!P1 LDC R5, c[0x0][0x38c] ;  /* 0x0000e300ff059b82 */ /* 0x000e220000000800 */
[----:B------:R-:W-:-:S05]  /*0580*/  @!P1 LEA R4, R9, R2, 0x18 ;  /* 0x0000000209049211 */ /* 0x000fca00078ec0ff */
[----:B0-----:R1:W-:Y:S01]  /*0590*/  @!P1 STS [R4+0x1000], R5 ;  /* 0x0010000504009388 */ /* 0x0013e20000000800 */
[----:B------:R-:W-:Y:S05]  /*05a0*/  @!P1 BRA `(.L_x_6) ;  /* 0x0000000000189947 */ /* 0x000fea0003800000 */
[----:B-1----:R-:W2:Y:S04]  /*05b0*/  LDG.E R5, desc[UR10][R22.64] ;  /* 0x0000000a16057981 */ /* 0x002ea8000c1e1900 */
[----:B--2---:R2:W-:Y:S01]  /*05c0*/  STS [R0], R5 ;  /* 0x0000000500007388 */ /* 0x0045e20000000800 */
[----:B------:R-:W-:Y:S05]  /*05d0*/  BRA `(.L_x_6) ;  /* 0x00000000000c7947 */ /* 0x000fea0003800000 */
.L_x_5:
[----:B------:R-:W0:Y:S01]  /*05e0*/  LDC R4, c[0x0][0x390] ;  /* 0x0000e400ff047b82 */ /* 0x000e220000000800 */
[----:B------:R-:W-:-:S05]  /*05f0*/  LEA R5, R9, R2, 0x18 ;  /* 0x0000000209057211 */ /* 0x000fca00078ec0ff */
[----:B0-----:R0:W-:Y:S02]  /*0600*/  STS [R5+0x13fc], R4 ;  /* 0x0013fc0405007388 */ /* 0x0011e40000000800 */
.L_x_6:
[----:B------:R-:W-:Y:S05]  /*0610*/  BSYNC.RECONVERGENT B0 ;  /* 0x0000000000007941 */ /* 0x000fea0003800200 */
.L_x_4:
[----:B------:R-:W-:Y:S01]  /*0620*/  BAR.SYNC.DEFER_BLOCKING 0x0 ;  /* 0x0000000000007b1d */ /* 0x000fe20000010000 */
[C---:B01----:R-:W-:Y:S01]  /*0630*/  IADD3 R4, PT, PT, R2.reuse, 0x800, RZ ;  /* 0x0000080002047810 */ /* 0x043fe20007ffe0ff */
[C---:B------:R-:W-:Y:S01]  /*0640*/  VIADD R7, R2.reuse, 0xc00 ;  /* 0x00000c0002077836 */ /* 0x040fe20000000000 */
[----:B------:R-:W-:Y:S02]  /*0650*/  IADD3 R6, PT, PT, R2, 0x400, RZ ;  /* 0x0000040002067810 */ /* 0x000fe40007ffe0ff */
[C---:B--2---:R-:W-:Y:S01]  /*0660*/  LEA R5, R9.reuse, R4, 0x18 ;  /* 0x0000000409057211 */ /* 0x044fe200078ec0ff */
[----:B------:R-:W-:Y:S01]  /*0670*/  BSSY.RECONVERGENT B0, `(.L_x_7) ;  /* 0x000001c000007945 */ /* 0x000fe20003800200 */
[C---:B------:R-:W-:Y:S02]  /*0680*/  LEA R17, R9.reuse, R6, 0x18 ;  /* 0x0000000609117211 */ /* 0x040fe400078ec0ff */
[C---:B------:R-:W-:Y:S02]  /*0690*/  LEA R19, R9.reuse, R2, 0x18 ;  /* 0x0000000209137211 */ /* 0x040fe400078ec0ff */
[----:B------:R-:W-:-:S02]  /*06a0*/  LEA R7, R9, R7, 0x18 ;  /* 0x0000000709077211 */ /* 0x000fc400078ec0ff */
[C---:B------:R-:W-:Y:S01]  /*06b0*/  LEA R30, R34.reuse, R5, 0x2 ;  /* 0x00000005221e7211 */ /* 0x040fe200078e10ff */
[C---:B------:R-:W-:Y:S01]  /*06c0*/  IMAD R28, R34.reuse, 0x4, R19 ;  /* 0x00000004221c7824 */ /* 0x040fe200078e0213 */
[C---:B------:R-:W-:Y:S02]  /*06d0*/  LEA R29, R34.reuse, R17, 0x2 ;  /* 0x00000011221d7211 */ /* 0x040fe400078e10ff */
[----:B------:R-:W-:Y:S01]  /*06e0*/  LEA R27, R34, R7, 0x2 ;  /* 0x00000007221b7211 */ /* 0x000fe200078e10ff */
[----:B------:R0:W-:Y:S04]  /*06f0*/  STS [R30], R33 ;  /* 0x000000211e007388 */ /* 0x0001e80000000800 */
[----:B------:R0:W-:Y:S04]  /*0700*/  STS [R29], R32 ;  /* 0x000000201d007388 */ /* 0x0001e80000000800 */
[----:B------:R0:W-:Y:S04]  /*0710*/  STS [R28], R31 ;  /* 0x0000001f1c007388 */ /* 0x0001e80000000800 */
[----:B------:R0:W-:Y:S01]  /*0720*/  STS [R27], R34 ;  /* 0x000000221b007388 */ /* 0x0001e20000000800 */
[----:B------:R-:W-:Y:S05]  /*0730*/  @!P0 BRA `(.L_x_8) ;  /* 0x0000000000348947 */ /* 0x000fea0003800000 */
[----:B------:R-:W-:-:S13]  /*0740*/  ISETP.NE.AND P0, PT, R34, RZ, PT ;  /* 0x000000ff2200720c */ /* 0x000fda0003f05270 */
[----:B------:R-:W1:Y:S01]  /*0750*/  @!P0 LDC R8, c[0x0][0x38c] ;  /* 0x0000e300ff088b82 */ /* 0x000e620000000800 */
[----:B------:R-:W-:Y:S04]  /*0760*/  @!P0 STS [R19+0x800], RZ ;  /* 0x000800ff13008388 */ /* 0x000fe80000000800 */
[----:B------:R-:W-:Y:S04]  /*0770*/  @!P0 STS [R19], RZ ;  /* 0x000000ff13008388 */ /* 0x000fe80000000800 */
[----:B-1----:R-:W-:Y:S04]  /*0780*/  @!P0 STS [R19+0x1400], R8 ;  /* 0x0014000813008388 */ /* 0x002fe80000000800 */
[----:B------:R-:W1:Y:S04]  /*0790*/  @P0 LDS R4, [R0] ;  /* 0x0000000000040984 */ /* 0x000e680000000800 */
[----:B------:R-:W2:Y:S04]  /*07a0*/  @P0 LDS R2, [R0+0x4] ;  /* 0x0000040000020984 */ /* 0x000ea80000000800 */
[----:B------:R-:W3:Y:S01]  /*07b0*/  @P0 LDS R6, [R0+-0x4] ;  /* 0xfffffc0000060984 */ /* 0x000ee20000000800 */
[----:B-1----:R-:W-:-:S04]  /*07c0*/  @P0 FMUL R4, R35, R4 ;  /* 0x0000000423040220 */ /* 0x002fc80000400000 */
[----:B--2---:R-:W-:-:S04]  /*07d0*/  @P0 FFMA R9, R37, R2, R4 ;  /* 0x0000000225090223 */ /* 0x004fc80000000004 */
[----:B---3--:R-:W-:-:S05]  /*07e0*/  @P0 FFMA R9, R36, R6, R9 ;  /* 0x0000000624090223 */ /* 0x008fca0000000009 */
[----:B------:R2:W-:Y:S01]  /*07f0*/  @P0 STS [R0+0x400], R9 ;  /* 0x0004000900000388 */ /* 0x0005e20000000800 */
[----:B------:R-:W-:Y:S05]  /*0800*/  BRA `(.L_x_9) ;  /* 0x0000000000087947 */ /* 0x000fea0003800000 */
.L_x_8:
[----:B------:R-:W1:Y:S02]  /*0810*/  LDC R0, c[0x0][0x390] ;  /* 0x0000e400ff007b82 */ /* 0x000e640000000800 */
[----:B-1----:R1:W-:Y:S02]  /*0820*/  STS [R19+0x17fc], R0 ;  /* 0x0017fc0013007388 */ /* 0x0023e40000000800 */
.L_x_9:
[----:B------:R-:W-:Y:S05]  /*0830*/  BSYNC.RECONVERGENT B0 ;  /* 0x0000000000007941 */ /* 0x000fea0003800200 */
.L_x_7:
[----:B------:R-:W3:Y:S02]  /*0840*/  LDCU UR4, c[0x0][0x398] ;  /* 0x00007300ff0477ac */ /* 0x000ee40008000800 */
[----:B---3--:R-:W-:Y:S01]  /*0850*/  UISETP.GE.AND UP0, UPT, UR4, 0x1, UPT ;  /* 0x000000010400788c */ /* 0x008fe2000bf06270 */
[----:B------:R-:W-:Y:S08]  /*0860*/  BAR.SYNC.DEFER_BLOCKING 0x0 ;  /* 0x0000000000007b1d */ /* 0x000ff00000010000 */
[----:B------:R-:W-:Y:S05]  /*0870*/  BRA.U !UP0, `(.L_x_10) ;  /* 0x00000019085c7547 */ /* 0x000fea000b800000 */
[C---:B-12---:R-:W-:Y:S01]  /*0880*/  LOP3.LUT R0, R34.reuse, 0x1, RZ, 0xc0, !PT ;  /* 0x0000000122007812 */ /* 0x046fe200078ec0ff */
[----:B------:R-:W-:Y:S01]  /*0890*/  UMOV UR4, URZ ;  /* 0x000000ff00047c82 */ /* 0x000fe20008000000 */
[----:B------:R-:W-:Y:S02]  /*08a0*/  ISETP.GE.U32.AND P1, PT, R34, 0xff, PT ;  /* 0x000000ff2200780c */ /* 0x000fe40003f26070 */
[----:B------:R-:W-:Y:S02]  /*08b0*/  ISETP.NE.U32.AND P0, PT, R0, 0x1, PT ;  /* 0x000000010000780c */ /* 0x000fe40003f05070 */
[----:B------:R-:W-:Y:S02]  /*08c0*/  SHF.R.U32.HI R0, RZ, 0x1, R34 ;  /* 0x00000001ff007819 */ /* 0x000fe40000011622 */
[C---:B------:R-:W-:Y:S02]  /*08d0*/  IADD3 R24, PT, PT, R34.reuse, 0x1, RZ ;  /* 0x0000000122187810 */ /* 0x040fe40007ffe0ff */
[----:B------:R-:W-:Y:S01]  /*08e0*/  VIMNMX.U32 R25, PT, PT, R34, 0x1, !PT ;  /* 0x0000000122197848 */ /* 0x000fe20007fe0000 */
[----:B------:R-:W-:Y:S01]  /*08f0*/  VIADD R26, R0, 0x80 ;  /* 0x00000080001a7836 */ /* 0x000fe20000000000 */
[----:B------:R-:W-:-:S02]  /*0900*/  SEL R24, R24, RZ, !P1 ;  /* 0x000000ff18187207 */ /* 0x000fc40004800000 */
[----:B------:R-:W-:-:S03]  /*0910*/  IADD3 R21, PT, PT, R25, -0x1, RZ ;  /* 0xffffffff19157810 */ /* 0x000fc60007ffe0ff */
[----:B------:R-:W-:Y:S01]  /*0920*/  @P0 IADD3 R26, PT, PT, R0, RZ, RZ ;  /* 0x000000ff001a0210 */ /* 0x000fe20007ffe0ff */
[----:B------:R-:W-:-:S03]  /*0930*/  IMAD R20, R24, 0x4, R5 ;  /* 0x0000000418147824 */ /* 0x000fc600078e0205 */
[C---:B------:R-:W-:Y:S01]  /*0940*/  LEA R19, R26.reuse, R19, 0x2 ;  /* 0x000000131a137211 */ /* 0x040fe200078e10ff */
[C---:B------:R-:W-:Y:S01]  /*0950*/  IMAD R18, R26.reuse, 0x4, R7 ;  /* 0x000000041a127824 */ /* 0x040fe200078e0207 */
[C---:B------:R-:W-:Y:S02]  /*0960*/  LEA R17, R26.reuse, R17, 0x2 ;  /* 0x000000111a117211 */ /* 0x040fe400078e10ff */
[----:B------:R-:W-:-:S07]  /*0970*/  LEA R16, R26, R5, 0x2 ;  /* 0x000000051a107211 */ /* 0x000fce00078e10ff */
.L_x_51:
[----:B-1----:R-:W1:Y:S01]  /*0980*/  S2UR UR7, SR_CgaCtaId ;  /* 0x00000000000779c3 */ /* 0x002e620000008800 */
[----:B------:R-:W-:Y:S01]  /*0990*/  UMOV UR6, 0x400 ;  /* 0x0000040000067882 */ /* 0x000fe20000000000 */
[----:B------:R-:W-:Y:S02]  /*09a0*/  USHF.L.U32 UR5, UR4, 0xa, URZ ;  /* 0x0000000a04057899 */ /* 0x000fe400080006ff */
[----:B------:R-:W-:Y:S02]  /*09b0*/  UIADD3 UR6, UPT, UPT, UR6, 0x1000, URZ ;  /* 0x0000100006067890 */ /* 0x000fe4000fffe0ff */
[----:B------:R-:W-:Y:S02]  /*09c0*/  ULOP3.LUT UR5, UR5, 0x400, URZ, 0xc, !UPT ;  /* 0x0000040005057892 */ /* 0x000fe4000f8e0cff */
[----:B-1----:R-:W-:-:S04]  /*09d0*/  ULEA UR6, UR7, UR6, 0x18 ;  /* 0x0000000607067291 */ /* 0x002fc8000f8ec0ff */
[----:B------:R-:W-:-:S03]  /*09e0*/  UIADD3 UR6, UPT, UPT, UR6, UR5, URZ ;  /* 0x0000000506067290 */ /* 0x000fc6000fffe0ff */
[----:B------:R-:W-:-:S03]  /*09f0*/  UMOV UR5, URZ ;  /* 0x000000ff00057c82 */ /* 0x000fc60008000000 */
[----:B------:R-:W-:Y:S02]  /*0a00*/  LEA R15, R34, UR6, 0x2 ;  /* 0x00000006220f7c11 */ /* 0x000fe4000f8e10ff */
[----:B------:R-:W-:Y:S02]  /*0a10*/  LEA R14, R21, UR6, 0x2 ;  /* 0x00000006150e7c11 */ /* 0x000fe4000f8e10ff */
[----:B0-2---:R-:W-:-:S07]  /*0a20*/  LEA R13, R26, UR6, 0x2 ;  /* 0x000000061a0d7c11 */ /* 0x005fce000f8e10ff */
.L_x_44:
[----:B--2---:R-:W1:Y:S01]  /*0a30*/  LDS R8, [R28] ;  /* 0x000000001c087984 */ /* 0x004e620000000800 */
[----:B------:R-:W-:Y:S03]  /*0a40*/  BSSY.RECONVERGENT B2, `(.L_x_11) ;  /* 0x0000056000027945 */ /* 0x000fe60003800200 */
[----:B------:R2:W3:Y:S04]  /*0a50*/  LDS R11, [R27] ;  /* 0x000000001b0b7984 */ /* 0x0004e80000000800 */
[----:B------:R2:W4:Y:S04]  /*0a60*/  LDS R9, [R29] ;  /* 0x000000001d097984 */ /* 0x0005280000000800 */
[----:B------:R2:W0:Y:S04]  /*0a70*/  LDS R45, [R30] ;  /* 0x000000001e2d7984 */ /* 0x0004280000000800 */
[----:B------:R2:W0:Y:S01]  /*0a80*/  LDS R44, [R15] ;  /* 0x000000000f2c7984 */ /* 0x0004220000000800 */
[----:B-1----:R-:W-:-:S13]  /*0a90*/  FSETP.GT.AND P0, PT, |R8|, 1.0000000116860974231e-07, PT ;  /* 0x33d6bf950800780b */ /* 0x002fda0003f04200 */
[----:B--234-:R-:W-:Y:S05]  /*0aa0*/  @!P0 BRA `(.L_x_12) ;  /* 0x00000004003c8947 */ /* 0x01cfea0003800000 */
[----:B------:R-:W1:Y:S01]  /*0ab0*/  S2UR UR9, SR_CgaCtaId ;  /* 0x00000000000979c3 */ /* 0x000e620000008800 */
[----:B------:R-:W-:Y:S01]  /*0ac0*/  UMOV UR7, 0x400 ;  /* 0x0000040000077882 */ /* 0x000fe20000000000 */
[----:B------:R-:W-:Y:S01]  /*0ad0*/  LDS R5, [R14] ;  /* 0x000000000e057984 */ /* 0x000fe20000000800 */
[----:B------:R-:W-:Y:S01]  /*0ae0*/  UIADD3 UR8, UPT, UPT, UR7, 0x400, URZ ;  /* 0x0000040007087890 */ /* 0x000fe2000fffe0ff */
[----:B0-----:R-:W-:Y:S01]  /*0af0*/  FMUL R0, R8, R45 ;  /* 0x0000002d08007220 */ /* 0x001fe20000400000 */
[----:B------:R-:W-:Y:S02]  /*0b00*/  BSSY.RECONVERGENT B3, `(.L_x_13) ;  /* 0x0000017000037945 */ /* 0x000fe40003800200 */
[----:B-1----:R-:W-:-:S06]  /*0b10*/  ULEA UR8, UR9, UR8, 0x18 ;  /* 0x0000000809087291 */ /* 0x002fcc000f8ec0ff */
[C---:B------:R-:W-:Y:S01]  /*0b20*/  LEA R4, R25.reuse, UR8, 0x2 ;  /* 0x0000000819047c11 */ /* 0x040fe2000f8e10ff */
[----:B------:R-:W-:Y:S02]  /*0b30*/  UIADD3 UR8, UPT, UPT, UR7, 0x800, URZ ;  /* 0x0000080007087890 */ /* 0x000fe4000fffe0ff */
[----:B------:R-:W-:Y:S02]  /*0b40*/  ULEA UR7, UR9, UR7, 0x18 ;  /* 0x0000000709077291 */ /* 0x000fe4000f8ec0ff */
[----:B------:R-:W-:Y:S01]  /*0b50*/  ULEA UR8, UR9, UR8, 0x18 ;  /* 0x0000000809087291 */ /* 0x000fe2000f8ec0ff */
[----:B------:R-:W0:Y:S03]  /*0b60*/  LDS R4, [R4+-0x4] ;  /* 0xfffffc0004047984 */ /* 0x000e260000000800 */
[C---:B------:R-:W-:Y:S02]  /*0b70*/  LEA R6, R25.reuse, UR7, 0x2 ;  /* 0x0000000719067c11 */ /* 0x040fe4000f8e10ff */
[----:B------:R-:W-:-:S04]  /*0b80*/  LEA R7, R25, UR8, 0x2 ;  /* 0x0000000819077c11 */ /* 0x000fc8000f8e10ff */
[----:B------:R-:W1:Y:S04]  /*0b90*/  LDS R6, [R6+-0x4] ;  /* 0xfffffc0006067984 */ /* 0x000e680000000800 */
[----:B------:R-:W2:Y:S01]  /*0ba0*/  LDS R7, [R7+-0x4] ;  /* 0xfffffc0007077984 */ /* 0x000ea20000000800 */
[----:B0-----:R-:W0:Y:S08]  /*0bb0*/  MUFU.RCP R3, R4 ;  /* 0x0000000400037308 */ /* 0x001e300000001000 */
[----:B------:R-:W3:Y:S01]  /*0bc0*/  FCHK P0, R0, R4 ;  /* 0x0000000400007302 */ /* 0x000ee20000000000 */
[----:B0-----:R-:W-:-:S04]  /*0bd0*/  FFMA R2, -R4, R3, 1 ;  /* 0x3f80000004027423 */ /* 0x001fc80000000103 */
[----:B------:R-:W-:-:S04]  /*0be0*/  FFMA R3, R3, R2, R3 ;  /* 0x0000000203037223 */ /* 0x000fc80000000003 */
[----:B------:R-:W-:-:S04]  /*0bf0*/  FFMA R2, R0, R3, RZ ;  /* 0x0000000300027223 */ /* 0x000fc800000000ff */
[----:B------:R-:W-:-:S04]  /*0c00*/  FFMA R10, -R4, R2, R0 ;  /* 0x00000002040a7223 */ /* 0x000fc80000000100 */
[----:B------:R-:W-:Y:S01]  /*0c10*/  FFMA R2, R3, R10, R2 ;  /* 0x0000000a03027223 */ /* 0x000fe20000000002 */
[----:B-123--:R-:W-:Y:S06]  /*0c20*/  @!P0 BRA `(.L_x_14) ;  /* 0x0000000000108947 */ /* 0x00efec0003800000 */
[----:B------:R-:W-:Y:S02]  /*0c30*/  MOV R42, R4 ;  /* 0x00000004002a7202 */ /* 0x000fe40000000f00 */
[----:B------:R-:W-:-:S07]  /*0c40*/  MOV R38, 0xc60 ;  /* 0x00000c6000267802 */ /* 0x000fce0000000f00 */
[----:B------:R-:W-:Y:S05]  /*0c50*/  CALL.REL.NOINC `($__internal_0_$__cuda_sm3x_div_rn_noftz_f32_slowpath) ;  /* 0x0000001400787944 */ /* 0x000fea0003c00000 */
[----:B------:R-:W-:-:S07]  /*0c60*/  IMAD.MOV.U32 R2, RZ, RZ, R0 ;  /* 0x000000ffff027224 */ /* 0x000fce00078e0000 */
.L_x_14:
[----:B------:R-:W-:Y:S05]  /*0c70*/  BSYNC.RECONVERGENT B3 ;  /* 0x0000000000037941 */ /* 0x000fea0003800200 */
.L_x_13:
[----:B------:R-:W0:Y:S01]  /*0c80*/  MUFU.RCP R3, R4 ;  /* 0x0000000400037308 */ /* 0x000e220000001000 */
[----:B------:R-:W-:Y:S01]  /*0c90*/  FMUL R5, R8, R5 ;  /* 0x0000000508057220 */ /* 0x000fe20000400000 */
[----:B------:R-:W-:Y:S01]  /*0ca0*/  BSSY.RECONVERGENT B3, `(.L_x_15) ;  /* 0x000000e000037945 */ /* 0x000fe20003800200 */
[----:B------:R-:W-:-:S05]  /*0cb0*/  FADD R9, R9, -R2 ;  /* 0x8000000209097221 */ /* 0x000fca0000000000 */
        /* <DEDUP_REMOVED lines=12> */
.L_x_16:
[----:B------:R-:W-:Y:S05]  /*0d80*/  BSYNC.RECONVERGENT B3 ;  /* 0x0000000000037941 */ /* 0x000fea0003800200 */
.L_x_15:
[----:B------:R-:W0:Y:S01]  /*0d90*/  MUFU.RCP R5, R4 ;  /* 0x0000000400057308 */ /* 0x000e220000001000 */
[----:B------:R-:W-:Y:S01]  /*0da0*/  FMUL R39, R8, -R6 ;  /* 0x8000000608277220 */ /* 0x000fe20000400000 */
        /* <DEDUP_REMOVED lines=14> */
.L_x_18:
[----:B------:R-:W-:Y:S05]  /*0e90*/  BSYNC.RECONVERGENT B3 ;  /* 0x0000000000037941 */ /* 0x000fea0003800200 */
.L_x_17:
[----:B------:R-:W0:Y:S01]  /*0ea0*/  MUFU.RCP R3, R4 ;  /* 0x0000000400037308 */ /* 0x000e220000001000 */
[----:B------:R-:W-:Y:S01]  /*0eb0*/  FMUL R7, R45, -R7 ;  /* 0x800000072d077220 */ /* 0x000fe20000400000 */
[----:B------:R-:W-:Y:S06]  /*0ec0*/  BSSY.RECONVERGENT B3, `(.L_x_19) ;  /* 0x000000c000037945 */ /* 0x000fec0003800200 */
        /* <DEDUP_REMOVED lines=11> */
.L_x_20:
[----:B------:R-:W-:Y:S05]  /*0f80*/  BSYNC.RECONVERGENT B3 ;  /* 0x0000000000037941 */ /* 0x000fea0003800200 */
.L_x_19:
[----:B------:R-:W-:-:S07]  /*0f90*/  IMAD.MOV.U32 R45, RZ, RZ, R0 ;  /* 0x000000ffff2d7224 */ /* 0x000fce00078e0000 */
.L_x_12:
[----:B------:R-:W-:Y:S05]  /*0fa0*/  BSYNC.RECONVERGENT B2 ;  /* 0x0000000000027941 */ /* 0x000fea0003800200 */
.L_x_11:
[----:B------:R-:W1:Y:S01]  /*0fb0*/  LDS R7, [R20] ;  /* 0x0000000014077984 */ /* 0x000e620000000800 */
[----:B------:R-:W-:Y:S01]  /*0fc0*/  BSSY.RECONVERGENT B2, `(.L_x_21) ;  /* 0x000002e000027945 */ /* 0x000fe20003800200 */
[----:B-1----:R-:W-:-:S13]  /*0fd0*/  FSETP.GT.AND P0, PT, |R7|, 1.0000000116860974231e-07, PT ;  /* 0x33d6bf950700780b */ /* 0x002fda0003f04200 */
[----:B------:R-:W-:Y:S05]  /*0fe0*/  @!P0 BRA `(.L_x_22) ;  /* 0x0000000000ac8947 */ /* 0x000fea0003800000 */
[----:B------:R-:W1:Y:S01]  /*0ff0*/  S2UR UR8, SR_CgaCtaId ;  /* 0x00000000000879c3 */ /* 0x000e620000008800 */
[----:B------:R-:W-:Y:S01]  /*1000*/  UMOV UR7, 0x400 ;  /* 0x0000040000077882 */ /* 0x000fe20000000000 */
[----:B------:R-:W-:Y:S01]  /*1010*/  LEA R4, R24, UR6, 0x2 ;  /* 0x0000000618047c11 */ /* 0x000fe2000f8e10ff */
[----:B------:R-:W-:Y:S01]  /*1020*/  UIADD3 UR9, UPT, UPT, UR7, 0x400, URZ ;  /* 0x0000040007097890 */ /* 0x000fe2000fffe0ff */
[----:B------:R-:W-:Y:S04]  /*1030*/  BSSY.RECONVERGENT B3, `(.L_x_23) ;  /* 0x0000015000037945 */ /* 0x000fe80003800200 */
[----:B------:R-:W-:Y:S01]  /*1040*/  LDS R4, [R4] ;  /* 0x0000000004047984 */ /* 0x000fe20000000800 */
[----:B-1----:R-:W-:Y:S02]  /*1050*/  ULEA UR9, UR8, UR9, 0x18 ;  /* 0x0000000908097291 */ /* 0x002fe4000f8ec0ff */
[----:B------:R-:W-:-:S04]  /*1060*/  ULEA UR7, UR8, UR7, 0x18 ;  /* 0x0000000708077291 */ /* 0x000fc8000f8ec0ff */
[C---:B------:R-:W-:Y:S02]  /*1070*/  LEA R5, R24.reuse, UR9, 0x2 ;  /* 0x0000000918057c11 */ /* 0x040fe4000f8e10ff */
[----:B------:R-:W-:-:S04]  /*1080*/  LEA R2, R24, UR7, 0x2 ;  /* 0x0000000718027c11 */ /* 0x000fc8000f8e10ff */
[----:B------:R-:W1:Y:S04]  /*1090*/  LDS R5, [R5] ;  /* 0x0000000005057984 */ /* 0x000e680000000800 */
[----:B------:R-:W2:Y:S01]  /*10a0*/  LDS R0, [R2] ;  /* 0x0000000002007984 */ /* 0x000ea20000000800 */
[----:B-1----:R-:W1:Y:S01]  /*10b0*/  MUFU.RCP R6, R5 ;  /* 0x0000000500067308 */ /* 0x002e620000001000 */
[----:B--2---:R-:W-:-:S07]  /*10c0*/  FMUL R0, R7, R0 ;  /* 0x0000000007007220 */ /* 0x004fce0000400000 */
[----:B------:R-:W2:Y:S01]  /*10d0*/  FCHK P0, R0, R5 ;  /* 0x0000000500007302 */ /* 0x000ea20000000000 */
[----:B-1----:R-:W-:-:S04]  /*10e0*/  FFMA R3, -R5, R6, 1 ;  /* 0x3f80000005037423 */ /* 0x002fc80000000106 */
[----:B------:R-:W-:-:S04]  /*10f0*/  FFMA R3, R6, R3, R6 ;  /* 0x0000000306037223 */ /* 0x000fc80000000006 */
[----:B------:R-:W-:-:S04]  /*1100*/  FFMA R6, R0, R3, RZ ;  /* 0x0000000300067223 */ /* 0x000fc800000000ff */
[----:B------:R-:W-:-:S04]  /*1110*/  FFMA R10, -R5, R6, R0 ;  /* 0x00000006050a7223 */ /* 0x000fc80000000100 */
[----:B------:R-:W-:Y:S01]  /*1120*/  FFMA R6, R3, R10, R6 ;  /* 0x0000000a03067223 */ /* 0x000fe20000000006 */
[----:B--2---:R-:W-:Y:S06]  /*1130*/  @!P0 BRA `(.L_x_24) ;  /* 0x0000000000108947 */ /* 0x004fec0003800000 */
[----:B------:R-:W-:Y:S02]  /*1140*/  MOV R42, R5 ;  /* 0x00000005002a7202 */ /* 0x000fe40000000f00 */
[----:B------:R-:W-:-:S07]  /*1150*/  MOV R38, 0x1170 ;  /* 0x0000117000267802 */ /* 0x000fce0000000f00 */
[----:B0-----:R-:W-:Y:S05]  /*1160*/  CALL.REL.NOINC `($__internal_0_$__cuda_sm3x_div_rn_noftz_f32_slowpath) ;  /* 0x0000001000347944 */ /* 0x001fea0003c00000 */
[----:B------:R-:W-:-:S07]  /*1170*/  MOV R6, R0 ;  /* 0x0000000000067202 */ /* 0x000fce0000000f00 */
.L_x_24:
[----:B------:R-:W-:Y:S05]  /*1180*/  BSYNC.RECONVERGENT B3 ;  /* 0x0000000000037941 */ /* 0x000fea0003800200 */
.L_x_23:
[----:B------:R-:W1:Y:S01]  /*1190*/  MUFU.RCP R0, R5 ;  /* 0x0000000500007308 */ /* 0x000e620000001000 */
[----:B------:R-:W-:Y:S01]  /*11a0*/  FMUL R4, R7, R4 ;  /* 0x0000000407047220 */ /* 0x000fe20000400000 */
[----:B------:R-:W-:Y:S01]  /*11b0*/  BSSY.RECONVERGENT B3, `(.L_x_25) ;  /* 0x000000d000037945 */ /* 0x000fe20003800200 */
[----:B------:R-:W-:-:S05]  /*11c0*/  FADD R9, R9, -R6 ;  /* 0x8000000609097221 */ /* 0x000fca0000000000 */
[----:B------:R-:W2:Y:S01]  /*11d0*/  FCHK P0, R4, R5 ;  /* 0x0000000504007302 */ /* 0x000ea20000000000 */
[----:B-1----:R-:W-:-:S04]  /*11e0*/  FFMA R3, -R5, R0, 1 ;  /* 0x3f80000005037423 */ /* 0x002fc80000000100 */
[----:B------:R-:W-:-:S04]  /*11f0*/  FFMA R0, R0, R3, R0 ;  /* 0x0000000300007223 */ /* 0x000fc80000000000 */
[----:B------:R-:W-:-:S04]  /*1200*/  FFMA R2, R0, R4, RZ ;  /* 0x0000000400027223 */ /* 0x000fc800000000ff */
[----:B------:R-:W-:-:S04]  /*1210*/  FFMA R3, -R5, R2, R4 ;  /* 0x0000000205037223 */ /* 0x000fc80000000104 */
[----:B------:R-:W-:Y:S01]  /*1220*/  FFMA R0, R0, R3, R2 ;  /* 0x0000000300007223 */ /* 0x000fe20000000002 */
[----:B--2---:R-:W-:Y:S06]  /*1230*/  @!P0 BRA `(.L_x_26) ;  /* 0x0000000000108947 */ /* 0x004fec0003800000 */
[----:B------:R-:W-:Y:S01]  /*1240*/  IMAD.MOV.U32 R0, RZ, RZ, R4 ;  /* 0x000000ffff007224 */ /* 0x000fe200078e0004 */
[----:B------:R-:W-:Y:S02]  /*1250*/  MOV R42, R5 ;  /* 0x00000005002a7202 */ /* 0x000fe40000000f00 */
[----:B------:R-:W-:-:S07]  /*1260*/  MOV R38, 0x1280 ;  /* 0x0000128000267802 */ /* 0x000fce0000000f00 */
[----:B0-----:R-:W-:Y:S05]  /*1270*/  CALL.REL.NOINC `($__internal_0_$__cuda_sm3x_div_rn_noftz_f32_slowpath) ;  /* 0x0000000c00f07944 */ /* 0x001fea0003c00000 */
.L_x_26:
[----:B------:R-:W-:Y:S05]  /*1280*/  BSYNC.RECONVERGENT B3 ;  /* 0x0000000000037941 */ /* 0x000fea0003800200 */
.L_x_25:
[----:B0-----:R-:W-:-:S07]  /*1290*/  FADD R44, R44, -R0 ;  /* 0x800000002c2c7221 */ /* 0x001fce0000000000 */
.L_x_22:
[----:B------:R-:W-:Y:S05]  /*12a0*/  BSYNC.RECONVERGENT B2 ;  /* 0x0000000000027941 */ /* 0x000fea0003800200 */
.L_x_21:
[----:B------:R-:W-:Y:S01]  /*12b0*/  BAR.SYNC.DEFER_BLOCKING 0x0 ;  /* 0x0000000000007b1d */ /* 0x000fe20000010000 */
[----:B------:R-:W-:-:S09]  /*12c0*/  UISETP.NE.AND UP0, UPT, UR5, 0x8, UPT ;  /* 0x000000080500788c */ /* 0x000fd2000bf05270 */
[----:B------:R-:W-:Y:S05]  /*12d0*/  BRA.U !UP0, `(.L_x_27) ;  /* 0x00000009085c7547 */ /* 0x000fea000b800000 */
[----:B------:R-:W-:Y:S01]  /*12e0*/  STS [R19], R8 ;  /* 0x0000000813007388 */ /* 0x000fe20000000800 */
[----:B------:R-:W-:Y:S03]  /*12f0*/  BSSY.RECONVERGENT B2, `(.L_x_28) ;  /* 0x000005c000027945 */ /* 0x000fe60003800200 */
[----:B------:R-:W-:Y:S04]  /*1300*/  STS [R17], R9 ;  /* 0x0000000911007388 */ /* 0x000fe80000000800 */
[----:B0-----:R-:W-:Y:S04]  /*1310*/  STS [R16], R45 ;  /* 0x0000002d10007388 */ /* 0x001fe80000000800 */
[----:B------:R-:W-:Y:S04]  /*1320*/  STS [R13], R44 ;  /* 0x0000002c0d007388 */ /* 0x000fe80000000800 */
[----:B------:R-:W-:Y:S01]  /*1330*/  STS [R18], R11 ;  /* 0x0000000b12007388 */ /* 0x000fe20000000800 */
[----:B------:R-:W-:Y:S06]  /*1340*/  BAR.SYNC.DEFER_BLOCKING 0x0 ;  /* 0x0000000000007b1d */ /* 0x000fec0000010000 */
[----:B------:R-:W0:Y:S04]  /*1350*/  LDS R12, [R28] ;  /* 0x000000001c0c7984 */ /* 0x000e280000000800 */
[----:B------:R1:W2:Y:S04]  /*1360*/  LDS R11, [R27] ;  /* 0x000000001b0b7984 */ /* 0x0002a80000000800 */
[----:B------:R1:W3:Y:S04]  /*1370*/  LDS R10, [R29] ;  /* 0x000000001d0a7984 */ /* 0x0002e80000000800 */
[----:B------:R1:W4:Y:S04]  /*1380*/  LDS R9, [R30] ;  /* 0x000000001e097984 */ /* 0x0003280000000800 */
[----:B------:R1:W1:Y:S01]  /*1390*/  LDS R8, [R15] ;  /* 0x000000000f087984 */ /* 0x0002620000000800 */
[----:B0-----:R-:W-:-:S13]  /*13a0*/  FSETP.GT.AND P0, PT, |R12|, 1.0000000116860974231e-07, PT ;  /* 0x33d6bf950c00780b */ /* 0x001fda0003f04200 */
[----:B--234-:R-:W-:Y:S05]  /*13b0*/  @!P0 BRA `(.L_x_29) ;  /* 0x00000004003c8947 */ /* 0x01cfea0003800000 */
[----:B------:R-:W0:Y:S01]  /*13c0*/  S2UR UR9, SR_CgaCtaId ;  /* 0x00000000000979c3 */ /* 0x000e220000008800 */
[----:B------:R-:W-:Y:S01]  /*13d0*/  UMOV UR7, 0x400 ;  /* 0x0000040000077882 */ /* 0x000fe20000000000 */
[----:B------:R-:W-:Y:S01]  /*13e0*/  LDS R6, [R14] ;  /* 0x000000000e067984 */ /* 0x000fe20000000800 */
[----:B------:R-:W-:Y:S01]  /*13f0*/  UIADD3 UR8, UPT, UPT, UR7, 0x400, URZ ;  /* 0x0000040007087890 */ /* 0x000fe2000fffe0ff */
[----:B------:R-:W-:Y:S01]  /*1400*/  FMUL R0, R12, R9 ;  /* 0x000000090c007220 */ /* 0x000fe20000400000 */
[----:B------:R-:W-:Y:S02]  /*1410*/  BSSY.RECONVERGENT B3, `(.L_x_30) ;  /* 0x0000017000037945 */ /* 0x000fe40003800200 */
[----:B0-----:R-:W-:-:S06]  /*1420*/  ULEA UR8, UR9, UR8, 0x18 ;  /* 0x0000000809087291 */ /* 0x001fcc000f8ec0ff */
[C---:B------:R-:W-:Y:S01]  /*1430*/  LEA R7, R25.reuse, UR8, 0x2 ;  /* 0x0000000819077c11 */ /* 0x040fe2000f8e10ff */
[----:B------:R-:W-:Y:S02]  /*1440*/  UIADD3 UR8, UPT, UPT, UR7, 0x800, URZ ;  /* 0x0000080007087890 */ /* 0x000fe4000fffe0ff */
[----:B------:R-:W-:Y:S02]  /*1450*/  ULEA UR7, UR9, UR7, 0x18 ;  /* 0x0000000709077291 */ /* 0x000fe4000f8ec0ff */
[----:B------:R-:W-:Y:S01]  /*1460*/  ULEA UR8, UR9, UR8, 0x18 ;  /* 0x0000000809087291 */ /* 0x000fe2000f8ec0ff */
[----:B------:R-:W0:Y:S03]  /*1470*/  LDS R7, [R7+-0x4] ;  /* 0xfffffc0007077984 */ /* 0x000e260000000800 */
[C---:B------:R-:W-:Y:S02]  /*1480*/  LEA R5, R25.reuse, UR7, 0x2 ;  /* 0x0000000719057c11 */ /* 0x040fe4000f8e10ff */
[----:B------:R-:W-:-:S04]  /*1490*/  LEA R4, R25, UR8, 0x2 ;  /* 0x0000000819047c11 */ /* 0x000fc8000f8e10ff */
[----:B------:R-:W2:Y:S04]  /*14a0*/  LDS R5, [R5+-0x4] ;  /* 0xfffffc0005057984 */ /* 0x000ea80000000800 */
[----:B------:R-:W3:Y:S01]  /*14b0*/  LDS R4, [R4+-0x4] ;  /* 0xfffffc0004047984 */ /* 0x000ee20000000800 */
[----:B0-----:R-:W0:Y:S08]  /*14c0*/  MUFU.RCP R2, R7 ;  /* 0x0000000700027308 */ /* 0x001e300000001000 */
[----:B------:R-:W4:Y:S01]  /*14d0*/  FCHK P0, R0, R7 ;  /* 0x0000000700007302 */ /* 0x000f220000000000 */
[----:B0-----:R-:W-:-:S04]  /*14e0*/  FFMA R3, -R7, R2, 1 ;  /* 0x3f80000007037423 */ /* 0x001fc80000000102 */
[----:B------:R-:W-:-:S04]  /*14f0*/  FFMA R3, R2, R3, R2 ;  /* 0x0000000302037223 */ /* 0x000fc80000000002 */
[----:B------:R-:W-:-:S04]  /*1500*/  FFMA R2, R0, R3, RZ ;  /* 0x0000000300027223 */ /* 0x000fc800000000ff */
[----:B------:R-:W-:-:S04]  /*1510*/  FFMA R38, -R7, R2, R0 ;  /* 0x0000000207267223 */ /* 0x000fc80000000100 */
[----:B------:R-:W-:Y:S01]  /*1520*/  FFMA R3, R3, R38, R2 ;  /* 0x0000002603037223 */ /* 0x000fe20000000002 */
[----:B--234-:R-:W-:Y:S06]  /*1530*/  @!P0 BRA `(.L_x_31) ;  /* 0x0000000000108947 */ /* 0x01cfec0003800000 */
[----:B------:R-:W-:Y:S02]  /*1540*/  MOV R42, R7 ;  /* 0x00000007002a7202 */ /* 0x000fe40000000f00 */
[----:B------:R-:W-:-:S07]  /*1550*/  MOV R38, 0x1570 ;  /* 0x0000157000267802 */ /* 0x000fce0000000f00 */
[----:B-1----:R-:W-:Y:S05]  /*1560*/  CALL.REL.NOINC `($__internal_0_$__cuda_sm3x_div_rn_noftz_f32_slowpath) ;  /* 0x0000000c00347944 */ /* 0x002fea0003c00000 */
[----:B------:R-:W-:-:S07]  /*1570*/  IMAD.MOV.U32 R3, RZ, RZ, R0 ;  /* 0x000000ffff037224 */ /* 0x000fce00078e0000 */
.L_x_31:
[----:B------:R-:W-:Y:S05]  /*1580*/  BSYNC.RECONVERGENT B3 ;  /* 0x0000000000037941 */ /* 0x000fea0003800200 */
.L_x_30:
[----:B------:R-:W0:Y:S01]  /*1590*/  MUFU.RCP R0, R7 ;  /* 0x0000000700007308 */ /* 0x000e220000001000 */
[----:B------:R-:W-:Y:S01]  /*15a0*/  FMUL R6, R12, R6 ;  /* 0x000000060c067220 */ /* 0x000fe20000400000 */
[----:B------:R-:W-:Y:S01]  /*15b0*/  BSSY.RECONVERGENT B3, `(.L_x_32) ;  /* 0x000000e000037945 */ /* 0x000fe20003800200 */
[----:B------:R-:W-:-:S05]  /*15c0*/  FADD R10, R10, -R3 ;  /* 0x800000030a0a7221 */ /* 0x000fca0000000000 */
[----:B------:R-:W2:Y:S01]  /*15d0*/  FCHK P0, R6, R7 ;  /* 0x0000000706007302 */ /* 0x000ea20000000000 */
[----:B0-----:R-:W-:-:S04]  /*15e0*/  FFMA R39, -R7, R0, 1 ;  /* 0x3f80000007277423 */ /* 0x001fc80000000100 */
[----:B------:R-:W-:-:S04]  /*15f0*/  FFMA R0, R0, R39, R0 ;  /* 0x0000002700007223 */ /* 0x000fc80000000000 */
[----:B------:R-:W-:-:S04]  /*1600*/  FFMA R2, R0, R6, RZ ;  /* 0x0000000600027223 */ /* 0x000fc800000000ff */
[----:B------:R-:W-:-:S04]  /*1610*/  FFMA R39, -R7, R2, R6 ;  /* 0x0000000207277223 */ /* 0x000fc80000000106 */
[----:B------:R-:W-:Y:S01]  /*1620*/  FFMA R39, R0, R39, R2 ;  /* 0x0000002700277223 */ /* 0x000fe20000000002 */
[----:B--2---:R-:W-:Y:S06]  /*1630*/  @!P0 BRA `(.L_x_33) ;  /* 0x0000000000148947 */ /* 0x004fec0003800000 */
[----:B------:R-:W-:Y:S02]  /*1640*/  MOV R0, R6 ;  /* 0x0000000600007202 */ /* 0x000fe40000000f00 */
[----:B------:R-:W-:Y:S02]  /*1650*/  MOV R42, R7 ;  /* 0x00000007002a7202 */ /* 0x000fe40000000f00 */
[----:B------:R-:W-:-:S07]  /*1660*/  MOV R38, 0x1680 ;  /* 0x0000168000267802 */ /* 0x000fce0000000f00 */
[----:B-1----:R-:W-:Y:S05]  /*1670*/  CALL.REL.NOINC `($__internal_0_$__cuda_sm3x_div_rn_noftz_f32_slowpath) ;  /* 0x0000000800f07944 */ /* 0x002fea0003c00000 */
[----:B------:R-:W-:-:S07]  /*1680*/  IMAD.MOV.U32 R39, RZ, RZ, R0 ;  /* 0x000000ffff277224 */ /* 0x000fce00078e0000 */
.L_x_33:
[----:B------:R-:W-:Y:S05]  /*1690*/  BSYNC.RECONVERGENT B3 ;  /* 0x0000000000037941 */ /* 0x000fea0003800200 */
.L_x_32:
[----:B------:R-:W0:Y:S01]  /*16a0*/  MUFU.RCP R0, R7 ;  /* 0x0000000700007308 */ /* 0x000e220000001000 */
[----:B------:R-:W-:Y:S01]  /*16b0*/  FMUL R6, R12, -R5 ;  /* 0x800000050c067220 */ /* 0x000fe20000400000 */
[----:B------:R-:W-:Y:S01]  /*16c0*/  BSSY.RECONVERGENT B3, `(.L_x_34) ;  /* 0x000000e000037945 */ /* 0x000fe20003800200 */
[----:B-1----:R-:W-:-:S05]  /*16d0*/  FADD R8, R8, -R39 ;  /* 0x8000002708087221 */ /* 0x002fca0000000000 */
        /* <DEDUP_REMOVED lines=12> */
.L_x_35:
[----:B------:R-:W-:Y:S05]  /*17a0*/  BSYNC.RECONVERGENT B3 ;  /* 0x0000000000037941 */ /* 0x000fea0003800200 */
.L_x_34:
        /* <DEDUP_REMOVED lines=14> */
.L_x_37:
[----:B------:R-:W-:Y:S05]  /*1890*/  BSYNC.RECONVERGENT B3 ;  /* 0x0000000000037941 */ /* 0x000fea0003800200 */
.L_x_36:
[----:B------:R-:W-:-:S07]  /*18a0*/  IMAD.MOV.U32 R9, RZ, RZ, R0 ;  /* 0x000000ffff097224 */ /* 0x000fce00078e0000 */
.L_x_29:
[----:B------:R-:W-:Y:S05]  /*18b0*/  BSYNC.RECONVERGENT B2 ;  /* 0x0000000000027941 */ /* 0x000fea0003800200 */
.L_x_28:
[----:B------:R-:W0:Y:S01]  /*18c0*/  LDS R7, [R20] ;  /* 0x0000000014077984 */ /* 0x000e220000000800 */
[----:B------:R-:W-:Y:S01]  /*18d0*/  BSSY.RECONVERGENT B2, `(.L_x_38) ;  /* 0x000002e000027945 */ /* 0x000fe20003800200 */
[----:B0-----:R-:W-:-:S13]  /*18e0*/  FSETP.GT.AND P0, PT, |R7|, 1.0000000116860974231e-07, PT ;  /* 0x33d6bf950700780b */ /* 0x001fda0003f04200 */
[----:B------:R-:W-:Y:S05]  /*18f0*/  @!P0 BRA `(.L_x_39) ;  /* 0x0000000000ac8947 */ /* 0x000fea0003800000 */
[----:B------:R-:W0:Y:S01]  /*1900*/  S2UR UR8, SR_CgaCtaId ;  /* 0x00000000000879c3 */ /* 0x000e220000008800 */
[----:B------:R-:W-:Y:S01]  /*1910*/  UMOV UR7, 0x400 ;  /* 0x0000040000077882 */ /* 0x000fe20000000000 */
[----:B------:R-:W-:Y:S01]  /*1920*/  LEA R4, R24, UR6, 0x2 ;  /* 0x0000000618047c11 */ /* 0x000fe2000f8e10ff */
[----:B------:R-:W-:Y:S01]  /*1930*/  UIADD3 UR9, UPT, UPT, UR7, 0x400, URZ ;  /* 0x0000040007097890 */ /* 0x000fe2000fffe0ff */
[----:B------:R-:W-:Y:S04]  /*1940*/  BSSY.RECONVERGENT B3, `(.L_x_40) ;  /* 0x0000015000037945 */ /* 0x000fe80003800200 */
[----:B------:R-:W-:Y:S01]  /*1950*/  LDS R4, [R4] ;  /* 0x0000000004047984 */ /* 0x000fe20000000800 */
[----:B0-----:R-:W-:Y:S02]  /*1960*/  ULEA UR9, UR8, UR9, 0x18 ;  /* 0x0000000908097291 */ /* 0x001fe4000f8ec0ff */
[----:B------:R-:W-:-:S04]  /*1970*/  ULEA UR7, UR8, UR7, 0x18 ;  /* 0x0000000708077291 */ /* 0x000fc8000f8ec0ff */
[C---:B------:R-:W-:Y:S02]  /*1980*/  LEA R5, R24.reuse, UR9, 0x2 ;  /* 0x0000000918057c11 */ /* 0x040fe4000f8e10ff */
[----:B------:R-:W-:-:S04]  /*1990*/  LEA R38, R24, UR7, 0x2 ;  /* 0x0000000718267c11 */ /* 0x000fc8000f8e10ff */
[----:B------:R-:W0:Y:S04]  /*19a0*/  LDS R5, [R5] ;  /* 0x0000000005057984 */ /* 0x000e280000000800 */
[----:B------:R-:W2:Y:S01]  /*19b0*/  LDS R0, [R38] ;  /* 0x0000000026007984 */ /* 0x000ea20000000800 */
[----:B0-----:R-:W0:Y:S01]  /*19c0*/  MUFU.RCP R2, R5 ;  /* 0x0000000500027308 */ /* 0x001e220000001000 */
[----:B--2---:R-:W-:-:S07]  /*19d0*/  FMUL R0, R7, R0 ;  /* 0x0000000007007220 */ /* 0x004fce0000400000 */
        /* <DEDUP_REMOVED lines=8> */
[----:B------:R-:W-:-:S07]  /*1a60*/  MOV R38, 0x1a80 ;  /* 0x00001a8000267802 */ /* 0x000fce0000000f00 */
[----:B-1----:R-:W-:Y:S05]  /*1a70*/  CALL.REL.NOINC `($__internal_0_$__cuda_sm3x_div_rn_noftz_f32_slowpath) ;  /* 0x0000000400f07944 */ /* 0x002fea0003c00000 */
[----:B------:R-:W-:-:S07]  /*1a80*/  MOV R3, R0 ;  /* 0x0000000000037202 */ /* 0x000fce0000000f00 */
.L_x_41:
[----:B------:R-:W-:Y:S05]  /*1a90*/  BSYNC.RECONVERGENT B3 ;  /* 0x0000000000037941 */ /* 0x000fea0003800200 */
.L_x_40:
        /* <DEDUP_REMOVED lines=14> */
[----:B-1----:R-:W-:Y:S05]  /*1b80*/  CALL.REL.NOINC `($__internal_0_$__cuda_sm3x_div_rn_noftz_f32_slowpath) ;  /* 0x0000000400ac7944 */ /* 0x002fea0003c00000 */
.L_x_43:
[----:B------:R-:W-:Y:S05]  /*1b90*/  BSYNC.RECONVERGENT B3 ;  /* 0x0000000000037941 */ /* 0x000fea0003800200 */
.L_x_42:
[----:B-1----:R-:W-:-:S07]  /*1ba0*/  FADD R8, R8, -R0 ;  /* 0x8000000008087221 */ /* 0x002fce0000000000 */
.L_x_39:
[----:B------:R-:W-:Y:S05]  /*1bb0*/  BSYNC.RECONVERGENT B2 ;  /* 0x0000000000027941 */ /* 0x000fea0003800200 */
.L_x_38:
[----:B------:R-:W-:Y:S01]  /*1bc0*/  BAR.SYNC.DEFER_BLOCKING 0x0 ;  /* 0x0000000000007b1d */ /* 0x000fe20000010000 */
[----:B------:R-:W-:-:S05]  /*1bd0*/  UIADD3 UR5, UPT, UPT, UR5, 0x2, URZ ;  /* 0x0000000205057890 */ /* 0x000fca000fffe0ff */
[----:B------:R2:W-:Y:S04]  /*1be0*/  STS [R19], R12 ;  /* 0x0000000c13007388 */ /* 0x0005e80000000800 */
[----:B------:R2:W-:Y:S04]  /*1bf0*/  STS [R17], R10 ;  /* 0x0000000a11007388 */ /* 0x0005e80000000800 */
[----:B------:R2:W-:Y:S04]  /*1c00*/  STS [R16], R9 ;  /* 0x0000000910007388 */ /* 0x0005e80000000800 */
[----:B-1----:R2:W-:Y:S04]  /*1c10*/  STS [R13], R8 ;  /* 0x000000080d007388 */ /* 0x0025e80000000800 */
[----:B------:R2:W-:Y:S01]  /*1c20*/  STS [R18], R11 ;  /* 0x0000000b12007388 */ /* 0x0005e20000000800 */
[----:B------:R-:W-:Y:S06]  /*1c30*/  BAR.SYNC.DEFER_BLOCKING 0x0 ;  /* 0x0000000000007b1d */ /* 0x000fec0000010000 */
[----:B------:R-:W-:Y:S05]  /*1c40*/  BRA `(.L_x_44) ;  /* 0xffffffec00787947 */ /* 0x000fea000383ffff */
.L_x_27:
[----:B------:R-:W1:Y:S01]  /*1c50*/  MUFU.RCP R0, R9 ;  /* 0x0000000900007308 */ /* 0x000e620000001000 */
[----:B------:R-:W-:Y:S07]  /*1c60*/  BSSY.RECONVERGENT B2, `(.L_x_45) ;  /* 0x000000c000027945 */ /* 0x000fee0003800200 */
[----:B0-----:R-:W0:Y:S01]  /*1c70*/  FCHK P0, R44, R9 ;  /* 0x000000092c007302 */ /* 0x001e220000000000 */
[----:B-1----:R-:W-:-:S04]  /*1c80*/  FFMA R3, R0, -R9, 1 ;  /* 0x3f80000000037423 */ /* 0x002fc80000000809 */
[----:B------:R-:W-:-:S04]  /*1c90*/  FFMA R3, R0, R3, R0 ;  /* 0x0000000300037223 */ /* 0x000fc80000000000 */
[----:B------:R-:W-:-:S04]  /*1ca0*/  FFMA R5, R3, R44, RZ ;  /* 0x0000002c03057223 */ /* 0x000fc800000000ff */
[----:B------:R-:W-:-:S04]  /*1cb0*/  FFMA R0, R5, -R9, R44 ;  /* 0x8000000905007223 */ /* 0x000fc8000000002c */
[----:B------:R-:W-:Y:S01]  /*1cc0*/  FFMA R0, R3, R0, R5 ;  /* 0x0000000003007223 */ /* 0x000fe20000000005 */
[----:B0-----:R-:W-:Y:S06]  /*1cd0*/  @!P0 BRA `(.L_x_46) ;  /* 0x0000000000108947 */ /* 0x001fec0003800000 */
[----:B------:R-:W-:Y:S02]  /*1ce0*/  MOV R0, R44 ;  /* 0x0000002c00007202 */ /* 0x000fe40000000f00 */
[----:B------:R-:W-:Y:S02]  /*1cf0*/  MOV R42, R9 ;  /* 0x00000009002a7202 */ /* 0x000fe40000000f00 */
[----:B------:R-:W-:-:S07]  /*1d00*/  MOV R38, 0x1d20 ;  /* 0x00001d2000267802 */ /* 0x000fce0000000f00 */
[----:B------:R-:W-:Y:S05]  /*1d10*/  CALL.REL.NOINC `($__internal_0_$__cuda_sm3x_div_rn_noftz_f32_slowpath) ;  /* 0x0000000400487944 */ /* 0x000fea0003c00000 */
.L_x_46:
[----:B------:R-:W-:Y:S05]  /*1d20*/  BSYNC.RECONVERGENT B2 ;  /* 0x0000000000027941 */ /* 0x000fea0003800200 */
.L_x_45:
[----:B------:R-:W0:Y:S01]  /*1d30*/  LDS R2, [R27] ;  /* 0x000000001b027984 */ /* 0x000e220000000800 */
[----:B------:R-:W-:Y:S01]  /*1d40*/  ISETP.NE.AND P0, PT, R34, 0xff, PT ;  /* 0x000000ff2200780c */ /* 0x000fe20003f05270 */
[----:B------:R-:W-:Y:S01]  /*1d50*/  BSSY.RECONVERGENT B0, `(.L_x_47) ;  /* 0x0000044000007945 */ /* 0x000fe20003800200 */
[----:B0-----:R-:W-:-:S05]  /*1d60*/  LEA R3, R2, UR6, 0x2 ;  /* 0x0000000602037c11 */ /* 0x001fca000f8e10ff */
[----:B------:R0:W-:Y:S01]  /*1d70*/  STS [R3], R0 ;  /* 0x0000000003007388 */ /* 0x0001e20000000800 */
[----:B------:R-:W-:Y:S06]  /*1d80*/  BAR.SYNC.DEFER_BLOCKING 0x0 ;  /* 0x0000000000007b1d */ /* 0x000fec0000010000 */
[----:B------:R0:W-:Y:S01]  /*1d90*/  STS [R29], R32 ;  /* 0x000000201d007388 */ /* 0x0001e20000000800 */
[----:B------:R-:W-:Y:S05]  /*1da0*/  @!P0 BRA `(.L_x_48) ;  /* 0x0000000000bc8947 */ /* 0x000fea0003800000 */
[----:B------:R-:W-:-:S13]  /*1db0*/  ISETP.NE.AND P0, PT, R34, RZ, PT ;  /* 0x000000ff2200720c */ /* 0x000fda0003f05270 */
[----:B------:R-:W-:Y:S05]  /*1dc0*/  @P0 BRA `(.L_x_49) ;  /* 0x0000000000400947 */ /* 0x000fea0003800000 */
[----:B------:R-:W1:Y:S01]  /*1dd0*/  S2UR UR6, SR_CgaCtaId ;  /* 0x00000000000679c3 */ /* 0x000e620000008800 */
[----:B------:R-:W-:Y:S02]  /*1de0*/  UMOV UR5, 0x400 ;  /* 0x0000040000057882 */ /* 0x000fe40000000000 */
[----:B------:R-:W-:-:S05]  /*1df0*/  UIADD3 UR7, UPT, UPT, UR5, 0x1000, URZ ;  /* 0x0000100005077890 */ /* 0x000fca000fffe0ff */
[----:B------:R-:W2:Y:S01]  /*1e00*/  LDC R5, c[0x0][0x38c] ;  /* 0x0000e300ff057b82 */ /* 0x000ea20000000800 */
[----:B-1----:R-:W-:Y:S02]  /*1e10*/  ULEA UR8, UR6, UR5, 0x18 ;  /* 0x0000000506087291 */ /* 0x002fe4000f8ec0ff */
[----:B------:R-:W-:Y:S02]  /*1e20*/  USHF.L.U32 UR5, UR4, 0x8, URZ ;  /* 0x0000000804057899 */ /* 0x000fe400080006ff */
[----:B------:R-:W-:Y:S02]  /*1e30*/  ULEA UR7, UR6, UR7, 0x18 ;  /* 0x0000000706077291 */ /* 0x000fe4000f8ec0ff */
[----:B------:R-:W-:-:S03]  /*1e40*/  ULOP3.LUT UR5, UR5, 0x100, URZ, 0xc, !UPT ;  /* 0x0000010005057892 */ /* 0x000fc6000f8e0cff */
[----:B0-----:R-:W0:Y:S01]  /*1e50*/  LDS R0, [UR8+0xc00] ;  /* 0x000c0008ff007984 */ /* 0x001e220008000800 */
[----:B------:R-:W-:-:S03]  /*1e60*/  IMAD.U32 R3, RZ, RZ, UR7 ;  /* 0x00000007ff037e24 */ /* 0x000fc6000f8e00ff */
[----:B------:R-:W-:Y:S04]  /*1e70*/  STS [UR8+0x800], RZ ;  /* 0x000800ffff007988 */ /* 0x000fe80008000808 */
[----:B------:R-:W-:Y:S01]  /*1e80*/  STS [UR8], RZ ;  /* 0x000000ffff007988 */ /* 0x000fe20008000808 */
[----:B0-----:R-:W-:-:S04]  /*1e90*/  IADD3 R0, PT, PT, R0, UR5, RZ ;  /* 0x0000000500007c10 */ /* 0x001fc8000fffe0ff */
[----:B------:R-:W-:-:S05]  /*1ea0*/  LEA R0, R0, R3, 0x2 ;  /* 0x0000000300007211 */ /* 0x000fca00078e10ff */
[----:B--2---:R2:W-:Y:S01]  /*1eb0*/  STS [R0], R5 ;  /* 0x0000000500007388 */ /* 0x0045e20000000800 */
[----:B------:R-:W-:Y:S05]  /*1ec0*/  BRA `(.L_x_50) ;  /* 0x0000000000b07947 */ /* 0x000fea0003800000 */
.L_x_49:
[----:B------:R-:W-:Y:S01]  /*1ed0*/  STS [R30], R33 ;  /* 0x000000211e007388 */ /* 0x000fe20000000800 */
[----:B------:R-:W1:Y:S01]  /*1ee0*/  S2UR UR7, SR_CgaCtaId ;  /* 0x00000000000779c3 */ /* 0x000e620000008800 */
[----:B------:R-:W-:Y:S02]  /*1ef0*/  UMOV UR5, 0x400 ;  /* 0x0000040000057882 */ /* 0x000fe40000000000 */
[----:B------:R-:W-:Y:S01]  /*1f00*/  STS [R28], R31 ;  /* 0x0000001f1c007388 */ /* 0x000fe20000000800 */
[----:B------:R-:W-:Y:S02]  /*1f10*/  UIADD3 UR6, UPT, UPT, UR5, 0x1000, URZ ;  /* 0x0000100005067890 */ /* 0x000fe4000fffe0ff */
[----:B------:R-:W-:Y:S01]  /*1f20*/  USHF.L.U32 UR5, UR4, 0x8, URZ ;  /* 0x0000000804057899 */ /* 0x000fe200080006ff */
[----:B------:R-:W2:Y:S03]  /*1f30*/  LDS R2, [R27] ;  /* 0x000000001b027984 */ /* 0x000ea60000000800 */
[----:B------:R-:W-:Y:S01]  /*1f40*/  ULOP3.LUT UR5, UR5, 0x100, URZ, 0xc0, !UPT ;  /* 0x0000010005057892 */ /* 0x000fe2000f8ec0ff */
[----:B0-----:R-:W0:Y:S04]  /*1f50*/  LDS R0, [R27+0x4] ;  /* 0x000004001b007984 */ /* 0x001e280000000800 */
[----:B------:R-:W3:Y:S01]  /*1f60*/  LDS R5, [R27+-0x4] ;  /* 0xfffffc001b057984 */ /* 0x000ee20000000800 */
[----:B-1----:R-:W-:-:S06]  /*1f70*/  ULEA UR6, UR7, UR6, 0x18 ;  /* 0x0000000607067291 */ /* 0x002fcc000f8ec0ff */
[----:B------:R-:W-:Y:S01]  /*1f80*/  MOV R3, UR6 ;  /* 0x0000000600037c02 */ /* 0x000fe20008000f00 */
[----:B--2---:R-:W-:Y:S01]  /*1f90*/  VIADD R4, R2, UR5 ;  /* 0x0000000502047c36 */ /* 0x004fe20008000000 */
[----:B0-----:R-:W-:-:S04]  /*1fa0*/  IADD3 R0, PT, PT, R0, UR5, RZ ;  /* 0x0000000500007c10 */ /* 0x001fc8000fffe0ff */
[-C--:B------:R-:W-:Y:S02]  /*1fb0*/  LEA R4, R4, R3.reuse, 0x2 ;  /* 0x0000000304047211 */ /* 0x080fe400078e10ff */
[----:B---3--:R-:W-:Y:S01]  /*1fc0*/  IADD3 R6, PT, PT, R5, UR5, RZ ;  /* 0x0000000505067c10 */ /* 0x008fe2000fffe0ff */
[----:B------:R-:W-:Y:S01]  /*1fd0*/  IMAD R0, R0, 0x4, R3 ;  /* 0x0000000400007824 */ /* 0x000fe200078e0203 */
[----:B------:R-:W-:Y:S02]  /*1fe0*/  ULOP3.LUT UR5, UR5, 0x100, URZ, 0x3c, !UPT ;  /* 0x0000010005057892 */ /* 0x000fe4000f8e3cff */
[----:B------:R-:W0:Y:S01]  /*1ff0*/  LDS R4, [R4] ;  /* 0x0000000004047984 */ /* 0x000e220000000800 */
[----:B------:R-:W-:-:S03]  /*2000*/  LEA R7, R6, R3, 0x2 ;  /* 0x0000000306077211 */ /* 0x000fc600078e10ff */
[----:B------:R-:W1:Y:S01]  /*2010*/  LDS R0, [R0] ;  /* 0x0000000000007984 */ /* 0x000e620000000800 */
[----:B------:R-:W-:-:S03]  /*2020*/  IADD3 R2, PT, PT, R2, UR5, RZ ;  /* 0x0000000502027c10 */ /* 0x000fc6000fffe0ff */
[----:B------:R-:W2:Y:S01]  /*2030*/  LDS R7, [R7] ;  /* 0x0000000007077984 */ /* 0x000ea20000000800 */
[----:B------:R-:W-:Y:S01]  /*2040*/  LEA R2, R2, R3, 0x2 ;  /* 0x0000000302027211 */ /* 0x000fe200078e10ff */
[----:B0-----:R-:W-:-:S04]  /*2050*/  FMUL R6, R35, R4 ;  /* 0x0000000423067220 */ /* 0x001fc80000400000 */
[----:B-1----:R-:W-:-:S04]  /*2060*/  FFMA R5, R37, R0, R6 ;  /* 0x0000000025057223 */ /* 0x002fc80000000006 */
[----:B--2---:R-:W-:-:S05]  /*2070*/  FFMA R5, R36, R7, R5 ;  /* 0x0000000724057223 */ /* 0x004fca0000000005 */
[----:B------:R0:W-:Y:S01]  /*2080*/  STS [R2], R5 ;  /* 0x0000000502007388 */ /* 0x0001e20000000800 */
[----:B------:R-:W-:Y:S05]  /*2090*/  BRA `(.L_x_50) ;  /* 0x00000000003c7947 */ /* 0x000fea0003800000 */
.L_x_48:
        /* <DEDUP_REMOVED lines=10> */
[----:B------:R1:W-:Y:S04]  /*2140*/  STS [UR8+0xbfc], R33 ;  /* 0x000bfc21ff007988 */ /* 0x0003e80008000808 */
[----:B------:R1:W-:Y:S01]  /*2150*/  STS [UR8+0x3fc], R31 ;  /* 0x0003fc1fff007988 */ /* 0x0003e20008000808 */
[----:B0-----:R-:W-:-:S04]  /*2160*/  IADD3 R0, PT, PT, R0, UR5, RZ ;  /* 0x0000000500007c10 */ /* 0x001fc8000fffe0ff */
[----:B------:R-:W-:-:S05]  /*2170*/  LEA R0, R0, R3, 0x2 ;  /* 0x0000000300007211 */ /* 0x000fca00078e10ff */
[----:B--2---:R1:W-:Y:S02]  /*2180*/  STS [R0], R5 ;  /* 0x0000000500007388 */ /* 0x0043e40000000800 */
.L_x_50:
[----:B------:R-:W-:Y:S05]  /*2190*/  BSYNC.RECONVERGENT B0 ;  /* 0x0000000000007941 */ /* 0x000fea0003800200 */
.L_x_47:
[----:B------:R-:W3:Y:S01]  /*21a0*/  LDCU UR5, c[0x0][0x398] ;  /* 0x00007300ff0577ac */ /* 0x000ee20008000800 */
[----:B------:R-:W-:-:S04]  /*21b0*/  UIADD3 UR4, UPT, UPT, UR4, 0x1, URZ ;  /* 0x0000000104047890 */ /* 0x000fc8000fffe0ff */
[----:B---3--:R-:W-:Y:S01]  /*21c0*/  UISETP.NE.AND UP0, UPT, UR4, UR5, UPT ;  /* 0x000000050400728c */ /* 0x008fe2000bf05270 */
[----:B------:R-:W-:Y:S08]  /*21d0*/  BAR.SYNC.DEFER_BLOCKING 0x0 ;  /* 0x0000000000007b1d */ /* 0x000ff00000010000 */
[----:B------:R-:W-:Y:S05]  /*21e0*/  BRA.U UP0, `(.L_x_51) ;  /* 0xffffffe500e47547 */ /* 0x000fea000b83ffff */
.L_x_10:
[----:B-12---:R-:W1:Y:S02]  /*21f0*/  LDS R0, [R27] ;  /* 0x000000001b007984 */ /* 0x006e640000000800 */
[----:B-1----:R-:W-:-:S05]  /*2200*/  LEA R0, R0, R3, 0x2 ;  /* 0x0000000300007211 */ /* 0x002fca00078e10ff */
[----:B------:R-:W1:Y:S04]  /*2210*/  LDS R3, [R0] ;  /* 0x0000000000037984 */ /* 0x000e680000000800 */
[----:B-1----:R-:W-:Y:S01]  /*2220*/  STG.E desc[UR10][R22.64], R3 ;  /* 0x0000000316007986 */ /* 0x002fe2000c10190a */
[----:B------:R-:W-:Y:S05]  /*2230*/  EXIT ;  /* 0x000000000000794d */ /* 0x000fea0003800000 */
        .weak           $__internal_0_$__cuda_sm3x_div_rn_noftz_f32_slowpath
        .type           $__internal_0_$__cuda_sm3x_div_rn_noftz_f32_slowpath,@function
        .size           $__internal_0_$__cuda_sm3x_div_rn_noftz_f32_slowpath,(.L_x_166 - $__internal_0_$__cuda_sm3x_div_rn_noftz_f32_slowpath)
$__internal_0_$__cuda_sm3x_div_rn_noftz_f32_slowpath:
[----:B------:R-:W-:Y:S01]  /*2240*/  SHF.R.U32.HI R3, RZ, 0x17, R42 ;  /* 0x00000017ff037819 */ /* 0x000fe2000001162a */
[----:B------:R-:W-:Y:S01]  /*2250*/  BSSY.RECONVERGENT B0, `(.L_x_52) ;  /* 0x0000062000007945 */ /* 0x000fe20003800200 */
[----:B------:R-:W-:Y:S02]  /*2260*/  SHF.R.U32.HI R39, RZ, 0x17, R0 ;  /* 0x00000017ff277819 */ /* 0x000fe40000011600 */
[----:B------:R-:W-:Y:S02]  /*2270*/  LOP3.LUT R3, R3, 0xff, RZ, 0xc0, !PT ;  /* 0x000000ff03037812 */ /* 0x000fe400078ec0ff */
[----:B------:R-:W-:-:S03]  /*2280*/  LOP3.LUT R39, R39, 0xff, RZ, 0xc0, !PT ;  /* 0x000000ff27277812 */ /* 0x000fc600078ec0ff */
[----:B------:R-:W-:Y:S01]  /*2290*/  VIADD R40, R3, 0xffffffff ;  /* 0xffffffff03287836 */ /* 0x000fe20000000000 */
[----:B------:R-:W-:-:S04]  /*22a0*/  IADD3 R41, PT, PT, R39, -0x1, RZ ;  /* 0xffffffff27297810 */ /* 0x000fc80007ffe0ff */
[----:B------:R-:W-:-:S04]  /*22b0*/  ISETP.GT.U32.AND P0, PT, R40, 0xfd, PT ;  /* 0x000000fd2800780c */ /* 0x000fc80003f04070 */
[----:B------:R-:W-:-:S13]  /*22c0*/  ISETP.GT.U32.OR P0, PT, R41, 0xfd, P0 ;  /* 0x000000fd2900780c */ /* 0x000fda0000704470 */
[----:B------:R-:W-:Y:S01]  /*22d0*/  @!P0 MOV R2, RZ ;  /* 0x000000ff00028202 */ /* 0x000fe20000000f00 */
[----:B------:R-:W-:Y:S06]  /*22e0*/  @!P0 BRA `(.L_x_53) ;  /* 0x00000000005c8947 */ /* 0x000fec0003800000 */
[----:B------:R-:W-:Y:S02]  /*22f0*/  FSETP.GTU.FTZ.AND P0, PT, |R0|, +INF , PT ;  /* 0x7f8000000000780b */ /* 0x000fe40003f1c200 */
[----:B------:R-:W-:-:S04]  /*2300*/  FSETP.GTU.FTZ.AND P1, PT, |R42|, +INF , PT ;  /* 0x7f8000002a00780b */ /* 0x000fc80003f3c200 */
[----:B------:R-:W-:-:S13]  /*2310*/  PLOP3.LUT P0, PT, P0, P1, PT, 0xf8, 0x8f ;  /* 0x00000000008f781c */ /* 0x000fda0000703f70 */
[----:B------:R-:W-:Y:S05]  /*2320*/  @P0 BRA `(.L_x_54) ;  /* 0x00000004004c0947 */ /* 0x000fea0003800000 */
[----:B------:R-:W-:-:S13]  /*2330*/  LOP3.LUT P0, RZ, R42, 0x7fffffff, R0, 0xc8, !PT ;  /* 0x7fffffff2aff7812 */ /* 0x000fda000780c800 */
[----:B------:R-:W-:Y:S05]  /*2340*/  @!P0 BRA `(.L_x_55) ;  /* 0x00000004003c8947 */ /* 0x000fea0003800000 */
[----:B------:R-:W-:Y:S02]  /*2350*/  FSETP.NEU.FTZ.AND P2, PT, |R0|, +INF , PT ;  /* 0x7f8000000000780b */ /* 0x000fe40003f5d200 */
[----:B------:R-:W-:Y:S02]  /*2360*/  FSETP.NEU.FTZ.AND P1, PT, |R42|, +INF , PT ;  /* 0x7f8000002a00780b */ /* 0x000fe40003f3d200 */
[----:B------:R-:W-:-:S11]  /*2370*/  FSETP.NEU.FTZ.AND P0, PT, |R0|, +INF , PT ;  /* 0x7f8000000000780b */ /* 0x000fd60003f1d200 */
[----:B------:R-:W-:Y:S05]  /*2380*/  @!P1 BRA !P2, `(.L_x_55) ;  /* 0x00000004002c9947 */ /* 0x000fea0005000000 */
[----:B------:R-:W-:-:S04]  /*2390*/  LOP3.LUT P2, RZ, R0, 0x7fffffff, RZ, 0xc0, !PT ;  /* 0x7fffffff00ff7812 */ /* 0x000fc8000784c0ff */
[----:B------:R-:W-:-:S13]  /*23a0*/  PLOP3.LUT P1, PT, P1, P2, PT, 0x2f, 0xf2 ;  /* 0x0000000000f2781c */ /* 0x000fda0000f24577 */
[----:B------:R-:W-:Y:S05]  /*23b0*/  @P1 BRA `(.L_x_56) ;  /* 0x0000000400181947 */ /* 0x000fea0003800000 */
[----:B------:R-:W-:-:S04]  /*23c0*/  LOP3.LUT P1, RZ, R42, 0x7fffffff, RZ, 0xc0, !PT ;  /* 0x7fffffff2aff7812 */ /* 0x000fc8000782c0ff */
[----:B------:R-:W-:-:S13]  /*23d0*/  PLOP3.LUT P0, PT, P0, P1, PT, 0x2f, 0xf2 ;  /* 0x0000000000f2781c */ /* 0x000fda0000702577 */
[----:B------:R-:W-:Y:S05]  /*23e0*/  @P0 BRA `(.L_x_57) ;  /* 0x0000000400000947 */ /* 0x000fea0003800000 */
[----:B------:R-:W-:Y:S02]  /*23f0*/  ISETP.GE.AND P0, PT, R41, RZ, PT ;  /* 0x000000ff2900720c */ /* 0x000fe40003f06270 */
[----:B------:R-:W-:-:S11]  /*2400*/  ISETP.GE.AND P1, PT, R40, RZ, PT ;  /* 0x000000ff2800720c */ /* 0x000fd60003f26270 */
[----:B------:R-:W-:Y:S01]  /*2410*/  @P0 MOV R2, RZ ;  /* 0x000000ff00020202 */ /* 0x000fe20000000f00 */
[----:B------:R-:W-:Y:S02]  /*2420*/  @!P0 IMAD.MOV.U32 R2, RZ, RZ, -0x40 ;  /* 0xffffffc0ff028424 */ /* 0x000fe400078e00ff */
[----:B------:R-:W-:Y:S01]  /*2430*/  @!P0 FFMA R0, R0, 1.84467440737095516160e+19, RZ ;  /* 0x5f80000000008823 */ /* 0x000fe200000000ff */
[----:B------:R-:W-:Y:S02]  /*2440*/  @!P1 FFMA R42, R42, 1.84467440737095516160e+19, RZ ;  /* 0x5f8000002a2a9823 */ /* 0x000fe400000000ff */
[----:B------:R-:W-:-:S07]  /*2450*/  @!P1 IADD3 R2, PT, PT, R2, 0x40, RZ ;  /* 0x0000004002029810 */ /* 0x000fce0007ffe0ff */
.L_x_53:
[----:B------:R-:W-:Y:S01]  /*2460*/  LEA R41, R3, 0xc0800000, 0x17 ;  /* 0xc080000003297811 */ /* 0x000fe200078eb8ff */
[----:B------:R-:W-:Y:S03]  /*2470*/  BSSY.RECONVERGENT B1, `(.L_x_58) ;  /* 0x0000036000017945 */ /* 0x000fe60003800200 */
[----:B------:R-:W-:-:S04]  /*2480*/  IADD3 R40, PT, PT, -R41, R42, RZ ;  /* 0x0000002a29287210 */ /* 0x000fc80007ffe1ff */
[----:B------:R0:W1:Y:S01]  /*2490*/  MUFU.RCP R42, R40 ;  /* 0x00000028002a7308 */ /* 0x0000620000001000 */
[----:B------:R-:W-:Y:S01]  /*24a0*/  FADD.FTZ R41, -R40, -RZ ;  /* 0x800000ff28297221 */ /* 0x000fe20000010100 */
[----:B0-----:R-:W-:-:S04]  /*24b0*/  IADD3 R40, PT, PT, R39, -0x7f, RZ ;  /* 0xffffff8127287810 */ /* 0x001fc80007ffe0ff */
[C---:B------:R-:W-:Y:S01]  /*24c0*/  IADD3 R3, PT, PT, R40.reuse, 0x7f, -R3 ;  /* 0x0000007f28037810 */ /* 0x040fe20007ffe803 */
[----:B------:R-:W-:Y:S02]  /*24d0*/  IMAD R0, R40, -0x800000, R0 ;  /* 0xff80000028007824 */ /* 0x000fe400078e0200 */
[C---:B-1----:R-:W-:Y:S02]  /*24e0*/  FFMA R39, R42.reuse, R41, 1 ;  /* 0x3f8000002a277423 */ /* 0x042fe40000000029 */
[----:B------:R-:W-:Y:S02]  /*24f0*/  IMAD.IADD R3, R3, 0x1, R2 ;  /* 0x0000000103037824 */ /* 0x000fe400078e0202 */
[----:B------:R-:W-:-:S04]  /*2500*/  FFMA R39, R42, R39, R42 ;  /* 0x000000272a277223 */ /* 0x000fc8000000002a */
[----:B------:R-:W-:-:S04]  /*2510*/  FFMA R42, R0, R39, RZ ;  /* 0x00000027002a7223 */ /* 0x000fc800000000ff */
[----:B------:R-:W-:-:S04]  /*2520*/  FFMA R43, R41, R42, R0 ;  /* 0x0000002a292b7223 */ /* 0x000fc80000000000 */
[----:B------:R-:W-:-:S04]  /*2530*/  FFMA R42, R39, R43, R42 ;  /* 0x0000002b272a7223 */ /* 0x000fc8000000002a */
[----:B------:R-:W-:-:S04]  /*2540*/  FFMA R41, R41, R42, R0 ;  /* 0x0000002a29297223 */ /* 0x000fc80000000000 */
[----:B------:R-:W-:-:S05]  /*2550*/  FFMA R0, R39, R41, R42 ;  /* 0x0000002927007223 */ /* 0x000fca000000002a */
[----:B------:R-:W-:-:S04]  /*2560*/  SHF.R.U32.HI R2, RZ, 0x17, R0 ;  /* 0x00000017ff027819 */ /* 0x000fc80000011600 */
[----:B------:R-:W-:-:S04]  /*2570*/  LOP3.LUT R2, R2, 0xff, RZ, 0xc0, !PT ;  /* 0x000000ff02027812 */ /* 0x000fc800078ec0ff */
[----:B------:R-:W-:-:S04]  /*2580*/  IADD3 R2, PT, PT, R2, R3, RZ ;  /* 0x0000000302027210 */ /* 0x000fc80007ffe0ff */
[----:B------:R-:W-:-:S04]  /*2590*/  IADD3 R40, PT, PT, R2, -0x1, RZ ;  /* 0xffffffff02287810 */ /* 0x000fc80007ffe0ff */
[----:B------:R-:W-:-:S13]  /*25a0*/  ISETP.GE.U32.AND P0, PT, R40, 0xfe, PT ;  /* 0x000000fe2800780c */ /* 0x000fda0003f06070 */
[----:B------:R-:W-:Y:S05]  /*25b0*/  @!P0 BRA `(.L_x_59) ;  /* 0x0000000000808947 */ /* 0x000fea0003800000 */
[----:B------:R-:W-:-:S13]  /*25c0*/  ISETP.GT.AND P0, PT, R2, 0xfe, PT ;  /* 0x000000fe0200780c */ /* 0x000fda0003f04270 */
[----:B------:R-:W-:Y:S05]  /*25d0*/  @P0 BRA `(.L_x_60) ;  /* 0x00000000006c0947 */ /* 0x000fea0003800000 */
[----:B------:R-:W-:-:S13]  /*25e0*/  ISETP.GE.AND P0, PT, R2, 0x1, PT ;  /* 0x000000010200780c */ /* 0x000fda0003f06270 */
[----:B------:R-:W-:Y:S05]  /*25f0*/  @P0 BRA `(.L_x_61) ;  /* 0x0000000000740947 */ /* 0x000fea0003800000 */
[----:B------:R-:W-:Y:S02]  /*2600*/  ISETP.GE.AND P0, PT, R2, -0x18, PT ;  /* 0xffffffe80200780c */ /* 0x000fe40003f06270 */
[----:B------:R-:W-:-:S11]  /*2610*/  LOP3.LUT R0, R0, 0x80000000, RZ, 0xc0, !PT ;  /* 0x8000000000007812 */ /* 0x000fd600078ec0ff */
[----:B------:R-:W-:Y:S05]  /*2620*/  @!P0 BRA `(.L_x_61) ;  /* 0x0000000000688947 */ /* 0x000fea0003800000 */
[CCC-:B------:R-:W-:Y:S01]  /*2630*/  FFMA.RZ R3, R39.reuse, R41.reuse, R42.reuse ;  /* 0x0000002927037223 */ /* 0x1c0fe2000000c02a */
[CCC-:B------:R-:W-:Y:S01]  /*2640*/  FFMA.RP R40, R39.reuse, R41.reuse, R42.reuse ;  /* 0x0000002927287223 */ /* 0x1c0fe2000000802a */
[----:B------:R-:W-:Y:S01]  /*2650*/  FFMA.RM R39, R39, R41, R42 ;  /* 0x0000002927277223 */ /* 0x000fe2000000402a */
[C---:B------:R-:W-:Y:S02]  /*2660*/  ISETP.NE.AND P2, PT, R2.reuse, RZ, PT ;  /* 0x000000ff0200720c */ /* 0x040fe40003f45270 */
[----:B------:R-:W-:Y:S02]  /*2670*/  LOP3.LUT R3, R3, 0x7fffff, RZ, 0xc0, !PT ;  /* 0x007fffff03037812 */ /* 0x000fe400078ec0ff */
[C---:B------:R-:W-:Y:S02]  /*2680*/  ISETP.NE.AND P1, PT, R2.reuse, RZ, PT ;  /* 0x000000ff0200720c */ /* 0x040fe40003f25270 */
[----:B------:R-:W-:Y:S02]  /*2690*/  LOP3.LUT R42, R3, 0x800000, RZ, 0xfc, !PT ;  /* 0x00800000032a7812 */ /* 0x000fe400078efcff */
[----:B------:R-:W-:Y:S01]  /*26a0*/  IADD3 R3, PT, PT, R2, 0x20, RZ ;  /* 0x0000002002037810 */ /* 0x000fe20007ffe0ff */
[----:B------:R-:W-:Y:S01]  /*26b0*/  IMAD.MOV R2, RZ, RZ, -R2 ;  /* 0x000000ffff027224 */ /* 0x000fe200078e0a02 */
[----:B------:R-:W-:-:S02]  /*26c0*/  FSETP.NEU.FTZ.AND P0, PT, R40, R39, PT ;  /* 0x000000272800720b */ /* 0x000fc40003f1d000 */
[----:B------:R-:W-:Y:S02]  /*26d0*/  SHF.L.U32 R3, R42, R3, RZ ;  /* 0x000000032a037219 */ /* 0x000fe400000006ff */
[----:B------:R-:W-:Y:S02]  /*26e0*/  SEL R39, R2, RZ, P2 ;  /* 0x000000ff02277207 */ /* 0x000fe40001000000 */
[----:B------:R-:W-:Y:S02]  /*26f0*/  ISETP.NE.AND P1, PT, R3, RZ, P1 ;  /* 0x000000ff0300720c */ /* 0x000fe40000f25270 */
[----:B------:R-:W-:Y:S02]  /*2700*/  SHF.R.U32.HI R39, RZ, R39, R42 ;  /* 0x00000027ff277219 */ /* 0x000fe4000001162a */
[----:B------:R-:W-:Y:S02]  /*2710*/  PLOP3.LUT P0, PT, P0, P1, PT, 0xf8, 0x8f ;  /* 0x00000000008f781c */ /* 0x000fe40000703f70 */
[----:B------:R-:W-:-:S02]  /*2720*/  SHF.R.U32.HI R3, RZ, 0x1, R39 ;  /* 0x00000001ff037819 */ /* 0x000fc40000011627 */
[----:B------:R-:W-:-:S04]  /*2730*/  SEL R2, RZ, 0x1, !P0 ;  /* 0x00000001ff027807 */ /* 0x000fc80004000000 */
[----:B------:R-:W-:-:S04]  /*2740*/  LOP3.LUT R2, R2, 0x1, R3, 0xf8, !PT ;  /* 0x0000000102027812 */ /* 0x000fc800078ef803 */
[----:B------:R-:W-:-:S04]  /*2750*/  LOP3.LUT R2, R2, R39, RZ, 0xc0, !PT ;  /* 0x0000002702027212 */ /* 0x000fc800078ec0ff */
[----:B------:R-:W-:-:S04]  /*2760*/  IADD3 R3, PT, PT, R3, R2, RZ ;  /* 0x0000000203037210 */ /* 0x000fc80007ffe0ff */
[----:B------:R-:W-:Y:S01]  /*2770*/  LOP3.LUT R0, R3, R0, RZ, 0xfc, !PT ;  /* 0x0000000003007212 */ /* 0x000fe200078efcff */
[----:B------:R-:W-:Y:S06]  /*2780*/  BRA `(.L_x_61) ;  /* 0x0000000000107947 */ /* 0x000fec0003800000 */
.L_x_60:
[----:B------:R-:W-:-:S04]  /*2790*/  LOP3.LUT R0, R0, 0x80000000, RZ, 0xc0, !PT ;  /* 0x8000000000007812 */ /* 0x000fc800078ec0ff */
[----:B------:R-:W-:Y:S01]  /*27a0*/  LOP3.LUT R0, R0, 0x7f800000, RZ, 0xfc, !PT ;  /* 0x7f80000000007812 */ /* 0x000fe200078efcff */
[----:B------:R-:W-:Y:S06]  /*27b0*/  BRA `(.L_x_61) ;  /* 0x0000000000047947 */ /* 0x000fec0003800000 */
.L_x_59:
[----:B------:R-:W-:-:S07]  /*27c0*/  LEA R0, R3, R0, 0x17 ;  /* 0x0000000003007211 */ /* 0x000fce00078eb8ff */
.L_x_61:
[----:B------:R-:W-:Y:S05]  /*27d0*/  BSYNC.RECONVERGENT B1 ;  /* 0x0000000000017941 */ /* 0x000fea0003800200 */
.L_x_58:
[----:B------:R-:W-:Y:S05]  /*27e0*/  BRA `(.L_x_62) ;  /* 0x0000000000207947 */ /* 0x000fea0003800000 */
.L_x_57:
[----:B------:R-:W-:-:S04]  /*27f0*/  LOP3.LUT R0, R42, 0x80000000, R0, 0x48, !PT ;  /* 0x800000002a007812 */ /* 0x000fc800078e4800 */
[----:B------:R-:W-:Y:S01]  /*2800*/  LOP3.LUT R0, R0, 0x7f800000, RZ, 0xfc, !PT ;  /* 0x7f80000000007812 */ /* 0x000fe200078efcff */
[----:B------:R-:W-:Y:S06]  /*2810*/  BRA `(.L_x_62) ;  /* 0x0000000000147947 */ /* 0x000fec0003800000 */
.L_x_56:
[----:B------:R-:W-:Y:S01]  /*2820*/  LOP3.LUT R0, R42, 0x80000000, R0, 0x48, !PT ;  /* 0x800000002a007812 */ /* 0x000fe200078e4800 */
[----:B------:R-:W-:Y:S06]  /*2830*/  BRA `(.L_x_62) ;  /* 0x00000000000c7947 */ /* 0x000fec0003800000 */
.L_x_55:
[----:B------:R-:W0:Y:S01]  /*2840*/  MUFU.RSQ R0, -QNAN ;  /* 0xffc0000000007908 */ /* 0x000e220000001400 */
[----:B------:R-:W-:Y:S05]  /*2850*/  BRA `(.L_x_62) ;  /* 0x0000000000047947 */ /* 0x000fea0003800000 */
.L_x_54:
[----:B------:R-:W-:-:S07]  /*2860*/  FADD.FTZ R0, R0, R42 ;  /* 0x0000002a00007221 */ /* 0x000fce0000010000 */
.L_x_62:
[----:B------:R-:W-:Y:S05]  /*2870*/  BSYNC.RECONVERGENT B0 ;  /* 0x0000000000007941 */ /* 0x000fea0003800200 */
.L_x_52:
[----:B------:R-:W-:-:S04]  /*2880*/  HFMA2 R39, -RZ, RZ, 0, 0 ;  /* 0x00000000ff277431 */ /* 0x000fc800000001ff */
[----:B0-----:R-:W-:Y:S05]  /*2890*/  RET.REL.NODEC R38 `(_Z11PDE_diff_k4ffffffiPA64_A256_f) ;  /* 0xffffffd426d87950 */ /* 0x001fea0003c3ffff */
.L_x_63:
[----:B------:R-:W-:-:S00]  /*28a0*/  BRA `(.L_x_63) ;  /* 0xfffffffc00fc7947 */ /* 0x000fc0000383ffff */
[----:B------:R-:W-:-:S00]  /*28b0*/  NOP ;  /* 0x0000000000007918 */ /* 0x000fc00000000000 */
        /* <DEDUP_REMOVED lines=12> */
.L_x_166:


//--------------------- .text._Z11PDE_diff_k3ffffffiPA64_A256_f --------------------------
	.section	.text._Z11PDE_diff_k3ffffffiPA64_A256_f,"ax",@progbits
	.align	128
        .global         _Z11PDE_diff_k3ffffffiPA64_A256_f
        .type           _Z11PDE_diff_k3ffffffiPA64_A256_f,@function
        .size           _Z11PDE_diff_k3ffffffiPA64_A256_f,(.L_x_167 - _Z11PDE_diff_k3ffffffiPA64_A256_f)
        .other          _Z11PDE_diff_k3ffffffiPA64_A256_f,@"STO_CUDA_ENTRY STV_DEFAULT"
_Z11PDE_diff_k3ffffffiPA64_A256_f:
.text._Z11PDE_diff_k3ffffffiPA64_A256_f:
        /* <DEDUP_REMOVED lines=11> */
[----:B------:R-:W-:-:S04]  /*00b0*/  FMUL R0, R7, -R4 ;  /* 0x8000000407007220 */ /* 0x000fc80000400000 */
        /* <DEDUP_REMOVED lines=8> */
[----:B------:R-:W-:Y:S05]  /*0140*/  CALL.REL.NOINC `($__internal_1_$__cuda_sm3x_div_rn_noftz_f32_slowpath) ;  /* 0x0000001800d47944 */ /* 0x000fea0003c00000 */
[----:B------:R-:W-:-:S07]  /*0150*/  MOV R4, R0 ;  /* 0x0000000000047202 */ /* 0x000fce0000000f00 */
.L_x_64:
        /* <DEDUP_REMOVED lines=15> */
[----:B------:R-:W-:-:S07]  /*0250*/  IMAD.MOV.U32 R25, RZ, RZ, R0 ;  /* 0x000000ffff197224 */ /* 0x000fce00078e0000 */
.L_x_65:
[----:B------:R-:W0:Y:S01]  /*0260*/  LDCU UR4, c[0x0][0x380] ;  /* 0x00007000ff0477ac */ /* 0x000e220008000800 */
[----:B------:R-:W1:Y:S01]  /*0270*/  MUFU.RCP R2, R5 ;  /* 0x0000000500027308 */ /* 0x000e620000001000 */
[----:B------:R-:W2:Y:S01]  /*0280*/  LDCU.64 UR10, c[0x0][0x358] ;  /* 0x00006b00ff0a77ac */ /* 0x000ea20008000a00 */
[----:B0-----:R-:W-:Y:S01]  /*0290*/  FMUL R0, R7, UR4 ;  /* 0x0000000407007c20 */ /* 0x001fe20008400000 */
[----:B-1----:R-:W-:-:S05]  /*02a0*/  FFMA R9, -R5, R2, 1 ;  /* 0x3f80000005097423 */ /* 0x002fca0000000102 */
[----:B------:R-:W0:Y:S01]  /*02b0*/  FCHK P0, R0, R5 ;  /* 0x0000000500007302 */ /* 0x000e220000000000 */
[----:B------:R-:W-:-:S04]  /*02c0*/  FFMA R9, R2, R9, R2 ;  /* 0x0000000902097223 */ /* 0x000fc80000000002 */
[----:B------:R-:W-:-:S04]  /*02d0*/  FFMA R2, R0, R9, RZ ;  /* 0x0000000900027223 */ /* 0x000fc800000000ff */
[----:B------:R-:W-:-:S04]  /*02e0*/  FFMA R6, -R5, R2, R0 ;  /* 0x0000000205067223 */ /* 0x000fc80000000100 */
[----:B------:R-:W-:Y:S01]  /*02f0*/  FFMA R24, R9, R6, R2 ;  /* 0x0000000609187223 */ /* 0x000fe20000000002 */
[----:B0-2---:R-:W-:Y:S06]  /*0300*/  @!P0 BRA `(.L_x_66) ;  /* 0x0000000000108947 */ /* 0x005fec0003800000 */
[----:B------:R-:W-:Y:S02]  /*0310*/  MOV R35, R5 ;  /* 0x0000000500237202 */ /* 0x000fe40000000f00 */
[----:B------:R-:W-:-:S07]  /*0320*/  MOV R32, 0x340 ;  /* 0x0000034000207802 */ /* 0x000fce0000000f00 */
[----:B------:R-:W-:Y:S05]  /*0330*/  CALL.REL.NOINC `($__internal_1_$__cuda_sm3x_div_rn_noftz_f32_slowpath) ;  /* 0x0000001800587944 */ /* 0x000fea0003c00000 */
[----:B------:R-:W-:-:S07]  /*0340*/  MOV R24, R0 ;  /* 0x0000000000187202 */ /* 0x000fce0000000f00 */
.L_x_66:
[----:B------:R-:W0:Y:S01]  /*0350*/  S2R R30, SR_TID.X ;  /* 0x00000000001e7919 */ /* 0x000e220000002100 */
[----:B------:R-:W1:Y:S08]  /*0360*/  LDC.64 R18, c[0x0][0x3a0] ;  /* 0x0000e800ff127b82 */ /* 0x000e700000000a00 */
[----:B------:R-:W2:Y:S01]  /*0370*/  S2UR UR9, SR_CgaCtaId ;  /* 0x00000000000979c3 */ /* 0x000ea20000008800 */
[----:B------:R-:W-:Y:S01]  /*0380*/  UMOV UR4, 0x400 ;  /* 0x0000040000047882 */ /* 0x000fe20000000000 */
[----:B------:R-:W3:Y:S01]  /*0390*/  LDCU UR7, c[0x0][0x398] ;  /* 0x00007300ff0777ac */ /* 0x000ee20008000800 */
[----:B-1----:R-:W-:-:S04]  /*03a0*/  IMAD.WIDE.U32 R18, R3, 0x400, R18 ;  /* 0x0000040003127825 */ /* 0x002fc800078e0012 */
[----:B0-----:R-:W-:-:S05]  /*03b0*/  IMAD.WIDE.U32 R18, R30, 0x4, R18 ;  /* 0x000000041e127825 */ /* 0x001fca00078e0012 */
[----:B------:R-:W4:Y:S01]  /*03c0*/  LDG.E R3, desc[UR10][R18.64] ;  /* 0x0000000a12037981 */ /* 0x000f22000c1e1900 */
[----:B------:R-:W-:Y:S02]  /*03d0*/  UIADD3 UR5, UPT, UPT, UR4, 0x1000, URZ ;  /* 0x0000100004057890 */ /* 0x000fe4000fffe0ff */
[----:B------:R-:W-:Y:S02]  /*03e0*/  UIADD3 UR6, UPT, UPT, UR4, 0xc00, URZ ;  /* 0x00000c0004067890 */ /* 0x000fe4000fffe0ff */
[----:B--2---:R-:W-:Y:S02]  /*03f0*/  ULEA UR5, UR9, UR5, 0x18 ;  /* 0x0000000509057291 */ /* 0x004fe4000f8ec0ff */
[----:B------:R-:W-:Y:S02]  /*0400*/  ULEA UR6, UR9, UR6, 0x18 ;  /* 0x0000000609067291 */ /* 0x000fe4000f8ec0ff */
[----:B---3--:R-:W-:Y:S02]  /*0410*/  UISETP.GE.AND UP0, UPT, UR7, 0x1, UPT ;  /* 0x000000010700788c */ /* 0x008fe4000bf06270 */
[----:B------:R-:W-:-:S02]  /*0420*/  LEA R28, R30, UR5, 0x2 ;  /* 0x000000051e1c7c11 */ /* 0x000fc4000f8e10ff */
[----:B------:R-:W-:-:S03]  /*0430*/  LEA R27, R30, UR6, 0x2 ;  /* 0x000000061e1b7c11 */ /* 0x000fc6000f8e10ff */
[----:B----4-:R0:W-:Y:S04]  /*0440*/  STS [R28], R3 ;  /* 0x000000031c007388 */ /* 0x0101e80000000800 */
[----:B------:R0:W-:Y:S01]  /*0450*/  STS [R27], R30 ;  /* 0x0000001e1b007388 */ /* 0x0001e20000000800 */
[----:B------:R-:W-:Y:S06]  /*0460*/  BAR.SYNC.DEFER_BLOCKING 0x0 ;  /* 0x0000000000007b1d */ /* 0x000fec0000010000 */
[----:B------:R-:W-:Y:S05]  /*0470*/  BRA.U !UP0, `(.L_x_67) ;  /* 0x0000001508f47547 */ /* 0x000fea000b800000 */
[----:B------:R-:W-:Y:S01]  /*0480*/  LOP3.LUT R0, R30, 0x1, RZ, 0xc0, !PT ;  /* 0x000000011e007812 */ /* 0x000fe200078ec0ff */
[----:B------:R-:W-:Y:S01]  /*0490*/  UIADD3 UR7, UPT, UPT, UR4, 0x400, URZ ;  /* 0x0000040004077890 */ /* 0x000fe2000fffe0ff */
[----:B------:R-:W-:Y:S01]  /*04a0*/  SHF.R.U32.HI R2, RZ, 0x1, R30 ;  /* 0x00000001ff027819 */ /* 0x000fe2000001161e */
[----:B------:R-:W-:Y:S01]  /*04b0*/  UIADD3 UR8, UPT, UPT, UR4, 0x800, URZ ;  /* 0x0000080004087890 */ /* 0x000fe2000fffe0ff */
[----:B------:R-:W-:Y:S01]  /*04c0*/  ISETP.NE.U32.AND P0, PT, R0, 0x1, PT ;  /* 0x000000010000780c */ /* 0x000fe20003f05070 */
[C---:B------:R-:W-:Y:S01]  /*04d0*/  VIADD R0, R30.reuse, 0x1 ;  /* 0x000000011e007836 */ /* 0x040fe20000000000 */
[----:B------:R-:W-:Y:S01]  /*04e0*/  ISETP.GE.U32.AND P1, PT, R30, 0xff, PT ;  /* 0x000000ff1e00780c */ /* 0x000fe20003f26070 */
[----:B------:R-:W-:Y:S01]  /*04f0*/  ULEA UR4, UR9, UR4, 0x18 ;  /* 0x0000000409047291 */ /* 0x000fe2000f8ec0ff */
[----:B------:R-:W-:Y:S01]  /*0500*/  IADD3 R12, PT, PT, R2, 0x80, RZ ;  /* 0x00000080020c7810 */ /* 0x000fe20007ffe0ff */
[----:B------:R-:W-:Y:S01]  /*0510*/  ULEA UR8, UR9, UR8, 0x18 ;  /* 0x0000000809087291 */ /* 0x000fe2000f8ec0ff */
[----:B------:R-:W-:Y:S01]  /*0520*/  SEL R0, R0, RZ, !P1 ;  /* 0x000000ff00007207 */ /* 0x000fe20004800000 */
[----:B------:R-:W-:Y:S01]  /*0530*/  ULEA UR7, UR9, UR7, 0x18 ;  /* 0x0000000709077291 */ /* 0x000fe2000f8ec0ff */
[C-C-:B------:R-:W-:Y:S01]  /*0540*/  FADD R26, R25.reuse, R4.reuse ;  /* 0x00000004191a7221 */ /* 0x140fe20000000000 */
[----:B------:R-:W-:Y:S01]  /*0550*/  FADD R25, -R25, R4 ;  /* 0x0000000419197221 */ /* 0x000fe20000000100 */
[----:B------:R-:W-:Y:S01]  /*0560*/  FADD R24, R24, 1 ;  /* 0x3f80000018187421 */ /* 0x000fe20000000000 */
[----:B------:R-:W-:-:S02]  /*0570*/  LEA R23, R0, UR8, 0x2 ;  /* 0x0000000800177c11 */ /* 0x000fc4000f8e10ff */
[----:B------:R-:W-:Y:S02]  /*0580*/  @P0 IADD3 R12, PT, PT, R2, RZ, RZ ;  /* 0x000000ff020c0210 */ /* 0x000fe40007ffe0ff */
[----:B------:R-:W-:Y:S02]  /*0590*/  LEA R21, R0, UR7, 0x2 ;  /* 0x0000000700157c11 */ /* 0x000fe4000f8e10ff */
[C---:B------:R-:W-:Y:S02]  /*05a0*/  LEA R16, R12.reuse, UR4, 0x2 ;  /* 0x000000040c107c11 */ /* 0x040fe4000f8e10ff */
[C---:B------:R-:W-:Y:S02]  /*05b0*/  LEA R15, R12.reuse, UR7, 0x2 ;  /* 0x000000070c0f7c11 */ /* 0x040fe4000f8e10ff */
[C---:B------:R-:W-:Y:S02]  /*05c0*/  LEA R13, R12.reuse, UR8, 0x2 ;  /* 0x000000080c0d7c11 */ /* 0x040fe4000f8e10ff */
[----:B------:R-:W-:-:S02]  /*05d0*/  LEA R14, R12, UR5, 0x2 ;  /* 0x000000050c0e7c11 */ /* 0x000fc4000f8e10ff */
[----:B------:R-:W-:Y:S02]  /*05e0*/  LEA R20, R0, UR5, 0x2 ;  /* 0x0000000500147c11 */ /* 0x000fe4000f8e10ff */
[----:B------:R-:W-:Y:S02]  /*05f0*/  LEA R17, R30, UR7, 0x2 ;  /* 0x000000071e117c11 */ /* 0x000fe4000f8e10ff */
[----:B------:R-:W-:Y:S02]  /*0600*/  LEA R12, R12, UR6, 0x2 ;  /* 0x000000060c0c7c11 */ /* 0x000fe4000f8e10ff */
[----:B------:R-:W-:Y:S01]  /*0610*/  LEA R22, R0, UR4, 0x2 ;  /* 0x0000000400167c11 */ /* 0x000fe2000f8e10ff */
[----:B------:R-:W-:-:S06]  /*0620*/  UMOV UR4, URZ ;  /* 0x000000ff00047c82 */ /* 0x000fcc0008000000 */
.L_x_107:
[----:B------:R-:W-:Y:S01]  /*0630*/  ISETP.NE.AND P0, PT, R30, 0xff, PT ;  /* 0x000000ff1e00780c */ /* 0x000fe20003f05270 */
[----:B------:R-:W-:-:S12]  /*0640*/  BSSY.RECONVERGENT B0, `(.L_x_68) ;  /* 0x0000017000007945 */ /* 0x000fd80003800200 */
[----:B--2---:R-:W-:Y:S05]  /*0650*/  @!P0 BRA `(.L_x_69) ;  /* 0x0000000000308947 */ /* 0x004fea0003800000 */
[----:B------:R-:W-:-:S13]  /*0660*/  ISETP.NE.AND P1, PT, R30, RZ, PT ;  /* 0x000000ff1e00720c */ /* 0x000fda0003f25270 */
[----:B------:R-:W-:Y:S05]  /*0670*/  @P1 BRA `(.L_x_70) ;  /* 0x00000000004c1947 */ /* 0x000fea0003800000 */
[----:B------:R-:W1:Y:S01]  /*0680*/  S2UR UR6, SR_CgaCtaId ;  /* 0x00000000000679c3 */ /* 0x000e620000008800 */
[----:B------:R-:W-:-:S07]  /*0690*/  UMOV UR5, 0x400 ;  /* 0x0000040000057882 */ /* 0x000fce0000000000 */
[----:B0-----:R-:W0:Y:S01]  /*06a0*/  LDC R3, c[0x0][0x38c] ;  /* 0x0000e300ff037b82 */ /* 0x001e220000000800 */
[----:B-1----:R-:W-:Y:S02]  /*06b0*/  ULEA UR7, UR6, UR5, 0x18 ;  /* 0x0000000506077291 */ /* 0x002fe4000f8ec0ff */
[----:B------:R-:W-:-:S04]  /*06c0*/  UIADD3 UR5, UPT, UPT, UR5, 0x1000, URZ ;  /* 0x0000100005057890 */ /* 0x000fc8000fffe0ff */
[----:B------:R-:W-:-:S03]  /*06d0*/  ULEA UR5, UR6, UR5, 0x18 ;  /* 0x0000000506057291 */ /* 0x000fc6000f8ec0ff */
[----:B------:R-:W1:Y:S03]  /*06e0*/  LDS R0, [UR7+0xc00] ;  /* 0x000c0007ff007984 */ /* 0x000e660008000800 */
[----:B-1----:R-:W-:-:S05]  /*06f0*/  LEA R0, R0, UR5, 0x2 ;  /* 0x0000000500007c11 */ /* 0x002fca000f8e10ff */
[----:B0-----:R1:W-:Y:S01]  /*0700*/  STS [R0], R3 ;  /* 0x0000000300007388 */ /* 0x0013e20000000800 */
[----:B------:R-:W-:Y:S05]  /*0710*/  BRA `(.L_x_70) ;  /* 0x0000000000247947 */ /* 0x000fea0003800000 */
.L_x_69:
        /* <DEDUP_REMOVED lines=8> */
[----:B0-----:R0:W-:Y:S02]  /*07a0*/  STS [R0], R3 ;  /* 0x0000000300007388 */ /* 0x0011e40000000800 */
.L_x_70:
[----:B------:R-:W-:Y:S05]  /*07b0*/  BSYNC.RECONVERGENT B0 ;  /* 0x0000000000007941 */ /* 0x000fea0003800200 */
.L_x_68:
[----:B------:R-:W2:Y:S08]  /*07c0*/  S2UR UR7, SR_CgaCtaId ;  /* 0x00000000000779c3 */ /* 0x000eb00000008800 */
[----:B------:R-:W-:Y:S01]  /*07d0*/  BAR.SYNC.DEFER_BLOCKING 0x0 ;  /* 0x0000000000007b1d */ /* 0x000fe20000010000 */
[----:B------:R-:W-:Y:S01]  /*07e0*/  ISETP.EQ.OR P0, PT, R30, RZ, !P0 ;  /* 0x000000ff1e00720c */ /* 0x000fe20004702670 */
[----:B------:R-:W-:-:S02]  /*07f0*/  HFMA2 R10, -RZ, RZ, 0, 0 ;  /* 0x00000000ff0a7431 */ /* 0x000fc400000001ff */
[----:B------:R-:W-:Y:S01]  /*0800*/  IMAD.MOV.U32 R7, RZ, RZ, RZ ;  /* 0x000000ffff077224 */ /* 0x000fe200078e00ff */
[----:B------:R-:W-:Y:S01]  /*0810*/  MOV R8, R24 ;  /* 0x0000001800087202 */ /* 0x000fe20000000f00 */
[----:B------:R-:W-:Y:S02]  /*0820*/  UMOV UR5, 0x400 ;  /* 0x0000040000057882 */ /* 0x000fe40000000000 */
[----:B------:R-:W-:-:S06]  /*0830*/  UIADD3 UR6, UPT, UPT, UR5, 0x800, URZ ;  /* 0x0000080005067890 */ /* 0x000fcc000fffe0ff */
[----:B------:R-:W-:Y:S01]  /*0840*/  @!P0 MOV R7, R25 ;  /* 0x0000001900078202 */ /* 0x000fe20000000f00 */
[----:B------:R-:W-:Y:S01]  /*0850*/  @!P0 IMAD.MOV.U32 R10, RZ, RZ, R26 ;  /* 0x000000ffff0a8224 */ /* 0x000fe200078e001a */
[----:B--2---:R-:W-:Y:S02]  /*0860*/  ULEA UR6, UR7, UR6, 0x18 ;  /* 0x0000000607067291 */ /* 0x004fe4000f8ec0ff */
[----:B------:R-:W-:-:S04]  /*0870*/  ULEA UR5, UR7, UR5, 0x18 ;  /* 0x0000000507057291 */ /* 0x000fc8000f8ec0ff */
[C---:B01----:R-:W-:Y:S02]  /*0880*/  LEA R0, R30.reuse, UR6, 0x2 ;  /* 0x000000061e007c11 */ /* 0x043fe4000f8e10ff */
[----:B------:R-:W-:Y:S01]  /*0890*/  LEA R3, R30, UR5, 0x2 ;  /* 0x000000051e037c11 */ /* 0x000fe2000f8e10ff */
[----:B------:R-:W-:Y:S02]  /*08a0*/  UMOV UR5, URZ ;  /* 0x000000ff00057c82 */ /* 0x000fe40008000000 */
[----:B------:R0:W-:Y:S04]  /*08b0*/  STS [R0], R7 ;  /* 0x0000000700007388 */ /* 0x0001e80000000800 */
[----:B------:R0:W-:Y:S04]  /*08c0*/  STS [R17], R24 ;  /* 0x0000001811007388 */ /* 0x0001e80000000800 */
[----:B------:R0:W-:Y:S02]  /*08d0*/  STS [R3], R10 ;  /* 0x0000000a03007388 */ /* 0x0001e40000000800 */
.L_x_104:
[----:B-12---:R1:W2:Y:S01]  /*08e0*/  LDS R36, [R27] ;  /* 0x000000001b247984 */ /* 0x0062a20000000800 */
[----:B------:R-:W-:Y:S01]  /*08f0*/  FSETP.GT.AND P0, PT, |R10|, 1.0000000116860974231e-07, PT ;  /* 0x33d6bf950a00780b */ /* 0x000fe20003f04200 */
[----:B------:R-:W-:Y:S02]  /*0900*/  BSSY.RECONVERGENT B2, `(.L_x_71) ;  /* 0x0000053000027945 */ /* 0x000fe40003800200 */
[----:B---3--:R1:W3:Y:S10]  /*0910*/  LDS R37, [R28] ;  /* 0x000000001c257984 */ /* 0x0082f40000000800 */
[----:B-1--4-:R-:W-:Y:S05]  /*0920*/  @!P0 BRA `(.L_x_72) ;  /* 0x0000000400408947 */ /* 0x012fea0003800000 */
[----:B------:R-:W1:Y:S01]  /*0930*/  S2UR UR8, SR_CgaCtaId ;  /* 0x00000000000879c3 */ /* 0x000e620000008800 */
[----:B------:R-:W-:Y:S01]  /*0940*/  UMOV UR6, 0x400 ;  /* 0x0000040000067882 */ /* 0x000fe20000000000 */
[----:B0-----:R-:W-:Y:S01]  /*0950*/  VIMNMX.U32 R0, PT, PT, R30, 0x1, !PT ;  /* 0x000000011e007848 */ /* 0x001fe20007fe0000 */
[----:B------:R-:W-:Y:S01]  /*0960*/  UIADD3 UR7, UPT, UPT, UR6, 0x400, URZ ;  /* 0x0000040006077890 */ /* 0x000fe2000fffe0ff */
[----:B------:R-:W-:Y:S01]  /*0970*/  BSSY.RECONVERGENT B3, `(.L_x_73) ;  /* 0x0000019000037945 */ /* 0x000fe20003800200 */
[----:B------:R-:W-:Y:S01]  /*0980*/  UIADD3 UR9, UPT, UPT, UR6, 0x1000, URZ ;  /* 0x0000100006097890 */ /* 0x000fe2000fffe0ff */
[----:B------:R-:W-:Y:S01]  /*0990*/  LEA R2, R0, 0xfffffffc, 0x2 ;  /* 0xfffffffc00027811 */ /* 0x000fe200078e10ff */
[----:B------:R-:W-:Y:S01]  /*09a0*/  FMUL R0, R10, R7 ;  /* 0x000000070a007220 */ /* 0x000fe20000400000 */
[----:B-1----:R-:W-:Y:S02]  /*09b0*/  ULEA UR7, UR8, UR7, 0x18 ;  /* 0x0000000708077291 */ /* 0x002fe4000f8ec0ff */
[----:B------:R-:W-:-:S07]  /*09c0*/  ULEA UR9, UR8, UR9, 0x18 ;  /* 0x0000000908097291 */ /* 0x000fce000f8ec0ff */
[----:B------:R-:W0:Y:S01]  /*09d0*/  LDS R4, [R2+UR7] ;  /* 0x0000000702047984 */ /* 0x000e220008000800 */
[----:B------:R-:W-:Y:S02]  /*09e0*/  UIADD3 UR7, UPT, UPT, UR6, 0x800, URZ ;  /* 0x0000080006077890 */ /* 0x000fe4000fffe0ff */
[----:B------:R-:W-:Y:S01]  /*09f0*/  ULEA UR6, UR8, UR6, 0x18 ;  /* 0x0000000608067291 */ /* 0x000fe2000f8ec0ff */
[----:B------:R1:W4:Y:S01]  /*0a00*/  LDS R5, [R2+UR9] ;  /* 0x0000000902057984 */ /* 0x0003220008000800 */
[----:B------:R-:W-:-:S07]  /*0a10*/  ULEA UR7, UR8, UR7, 0x18 ;  /* 0x0000000708077291 */ /* 0x000fce000f8ec0ff */
[----:B------:R1:W1:Y:S04]  /*0a20*/  LDS R3, [R2+UR6] ;  /* 0x0000000602037984 */ /* 0x0002680008000800 */
[----:B------:R0:W1:Y:S02]  /*0a30*/  LDS R6, [R2+UR7] ;  /* 0x0000000702067984 */ /* 0x0000640008000800 */
[----:B0-----:R-:W0:Y:S08]  /*0a40*/  MUFU.RCP R9, R4 ;  /* 0x0000000400097308 */ /* 0x001e300000001000 */
[----:B------:R-:W5:Y:S01]  /*0a50*/  FCHK P0, R0, R4 ;  /* 0x0000000400007302 */ /* 0x000f620000000000 */
[----:B0-----:R-:W-:-:S04]  /*0a60*/  FFMA R32, -R4, R9, 1 ;  /* 0x3f80000004207423 */ /* 0x001fc80000000109 */
[----:B------:R-:W-:-:S04]  /*0a70*/  FFMA R9, R9, R32, R9 ;  /* 0x0000002009097223 */ /* 0x000fc80000000009 */
[----:B------:R-:W-:-:S04]  /*0a80*/  FFMA R32, R0, R9, RZ ;  /* 0x0000000900207223 */ /* 0x000fc800000000ff */
[----:B------:R-:W-:-:S04]  /*0a90*/  FFMA R11, -R4, R32, R0 ;  /* 0x00000020040b7223 */ /* 0x000fc80000000100 */
[----:B------:R-:W-:Y:S01]  /*0aa0*/  FFMA R9, R9, R11, R32 ;  /* 0x0000000b09097223 */ /* 0x000fe20000000020 */
[----:B-1--45:R-:W-:Y:S06]  /*0ab0*/  @!P0 BRA `(.L_x_74) ;  /* 0x0000000000108947 */ /* 0x032fec0003800000 */
[----:B------:R-:W-:Y:S02]  /*0ac0*/  MOV R35, R4 ;  /* 0x0000000400237202 */ /* 0x000fe40000000f00 */
[----:B------:R-:W-:-:S07]  /*0ad0*/  MOV R32, 0xaf0 ;  /* 0x00000af000207802 */ /* 0x000fce0000000f00 */
[----:B--23--:R-:W-:Y:S05]  /*0ae0*/  CALL.REL.NOINC `($__internal_1_$__cuda_sm3x_div_rn_noftz_f32_slowpath) ;  /* 0x00000010006c7944 */ /* 0x00cfea0003c00000 */
[----:B------:R-:W-:-:S07]  /*0af0*/  IMAD.MOV.U32 R9, RZ, RZ, R0 ;  /* 0x000000ffff097224 */ /* 0x000fce00078e0000 */
.L_x_74:
[----:B------:R-:W-:Y:S05]  /*0b00*/  BSYNC.RECONVERGENT B3 ;  /* 0x0000000000037941 */ /* 0x000fea0003800200 */
.L_x_73:
        /* <DEDUP_REMOVED lines=14> */
[----:B--23--:R-:W-:Y:S05]  /*0bf0*/  CALL.REL.NOINC `($__internal_1_$__cuda_sm3x_div_rn_noftz_f32_slowpath) ;  /* 0x0000001000287944 */ /* 0x00cfea0003c00000 */
[----:B------:R-:W-:-:S07]  /*0c00*/  IMAD.MOV.U32 R2, RZ, RZ, R0 ;  /* 0x000000ffff027224 */ /* 0x000fce00078e0000 */
.L_x_76:
[----:B------:R-:W-:Y:S05]  /*0c10*/  BSYNC.RECONVERGENT B3 ;  /* 0x0000000000037941 */ /* 0x000fea0003800200 */
.L_x_75:
[----:B------:R-:W0:Y:S01]  /*0c20*/  MUFU.RCP R9, R4 ;  /* 0x0000000400097308 */ /* 0x000e220000001000 */
[----:B------:R-:W-:Y:S01]  /*0c30*/  FMUL R5, R10, -R3 ;  /* 0x800000030a057220 */ /* 0x000fe20000400000 */
[----:B------:R-:W-:Y:S01]  /*0c40*/  BSSY.RECONVERGENT B3, `(.L_x_77) ;  /* 0x000000e000037945 */ /* 0x000fe20003800200 */
[----:B---3--:R-:W-:-:S05]  /*0c50*/  FADD R37, R37, -R2 ;  /* 0x8000000225257221 */ /* 0x008fca0000000000 */
        /* <DEDUP_REMOVED lines=10> */
[----:B--2---:R-:W-:Y:S05]  /*0d00*/  CALL.REL.NOINC `($__internal_1_$__cuda_sm3x_div_rn_noftz_f32_slowpath) ;  /* 0x0000000c00e47944 */ /* 0x004fea0003c00000 */
[----:B------:R-:W-:-:S07]  /*0d10*/  IMAD.MOV.U32 R10, RZ, RZ, R0 ;  /* 0x000000ffff0a7224 */ /* 0x000fce00078e0000 */
.L_x_78:
[----:B------:R-:W-:Y:S05]  /*0d20*/  BSYNC.RECONVERGENT B3 ;  /* 0x0000000000037941 */ /* 0x000fea0003800200 */
.L_x_77:
        /* <DEDUP_REMOVED lines=14> */
.L_x_80:
[----:B------:R-:W-:Y:S05]  /*0e10*/  BSYNC.RECONVERGENT B3 ;  /* 0x0000000000037941 */ /* 0x000fea0003800200 */
.L_x_79:
[----:B------:R-:W-:-:S07]  /*0e20*/  IMAD.MOV.U32 R7, RZ, RZ, R0 ;  /* 0x000000ffff077224 */ /* 0x000fce00078e0000 */
.L_x_72:
[----:B------:R-:W-:Y:S05]  /*0e30*/  BSYNC.RECONVERGENT B2 ;  /* 0x0000000000027941 */ /* 0x000fea0003800200 */
.L_x_71:
[----:B------:R-:W1:Y:S01]  /*0e40*/  LDS R6, [R23] ;  /* 0x0000000017067984 */ /* 0x000e620000000800 */
[----:B------:R-:W-:Y:S01]  /*0e50*/  BSSY.RECONVERGENT B2, `(.L_x_81) ;  /* 0x0000026000027945 */ /* 0x000fe20003800200 */
[----:B-1----:R-:W-:-:S13]  /*0e60*/  FSETP.GT.AND P0, PT, |R6|, 1.0000000116860974231e-07, PT ;  /* 0x33d6bf950600780b */ /* 0x002fda0003f04200 */
[----:B------:R-:W-:Y:S05]  /*0e70*/  @!P0 BRA `(.L_x_82) ;  /* 0x00000000008c8947 */ /* 0x000fea0003800000 */
[----:B------:R-:W1:Y:S01]  /*0e80*/  LDS R4, [R21] ;  /* 0x0000000015047984 */ /* 0x000e620000000800 */
[----:B------:R-:W-:Y:S03]  /*0e90*/  BSSY.RECONVERGENT B3, `(.L_x_83) ;  /* 0x0000010000037945 */ /* 0x000fe60003800200 */
[----:B------:R-:W4:Y:S04]  /*0ea0*/  LDS R5, [R22] ;  /* 0x0000000016057984 */ /* 0x000f280000000800 */
[----:B0-----:R0:W0:Y:S01]  /*0eb0*/  LDS R3, [R20] ;  /* 0x0000000014037984 */ /* 0x0010220000000800 */
[----:B-1----:R-:W1:Y:S01]  /*0ec0*/  MUFU.RCP R9, R4 ;  /* 0x0000000400097308 */ /* 0x002e620000001000 */
[----:B----4-:R-:W-:-:S07]  /*0ed0*/  FMUL R0, R6, R5 ;  /* 0x0000000506007220 */ /* 0x010fce0000400000 */
[----:B------:R-:W4:Y:S01]  /*0ee0*/  FCHK P0, R0, R4 ;  /* 0x0000000400007302 */ /* 0x000f220000000000 */
[----:B-1----:R-:W-:-:S04]  /*0ef0*/  FFMA R2, -R4, R9, 1 ;  /* 0x3f80000004027423 */ /* 0x002fc80000000109 */
[----:B------:R-:W-:-:S04]  /*0f00*/  FFMA R9, R9, R2, R9 ;  /* 0x0000000209097223 */ /* 0x000fc80000000009 */
[----:B------:R-:W-:-:S04]  /*0f10*/  FFMA R2, R0, R9, RZ ;  /* 0x0000000900027223 */ /* 0x000fc800000000ff */
[----:B------:R-:W-:-:S04]  /*0f20*/  FFMA R5, -R4, R2, R0 ;  /* 0x0000000204057223 */ /* 0x000fc80000000100 */
[----:B------:R-:W-:Y:S01]  /*0f30*/  FFMA R5, R9, R5, R2 ;  /* 0x0000000509057223 */ /* 0x000fe20000000002 */
[----:B0---4-:R-:W-:Y:S06]  /*0f40*/  @!P0 BRA `(.L_x_84) ;  /* 0x0000000000108947 */ /* 0x011fec0003800000 */
[----:B------:R-:W-:Y:S02]  /*0f50*/  MOV R35, R4 ;  /* 0x0000000400237202 */ /* 0x000fe40000000f00 */
[----:B------:R-:W-:-:S07]  /*0f60*/  MOV R32, 0xf80 ;  /* 0x00000f8000207802 */ /* 0x000fce0000000f00 */
[----:B--23--:R-:W-:Y:S05]  /*0f70*/  CALL.REL.NOINC `($__internal_1_$__cuda_sm3x_div_rn_noftz_f32_slowpath) ;  /* 0x0000000c00487944 */ /* 0x00cfea0003c00000 */
[----:B------:R-:W-:-:S07]  /*0f80*/  MOV R5, R0 ;  /* 0x0000000000057202 */ /* 0x000fce0000000f00 */
.L_x_84:
[----:B------:R-:W-:Y:S05]  /*0f90*/  BSYNC.RECONVERGENT B3 ;  /* 0x0000000000037941 */ /* 0x000fea0003800200 */
.L_x_83:
        /* <DEDUP_REMOVED lines=14> */
[----:B--23--:R-:W-:Y:S05]  /*1080*/  CALL.REL.NOINC `($__internal_1_$__cuda_sm3x_div_rn_noftz_f32_slowpath) ;  /* 0x0000000c00047944 */ /* 0x00cfea0003c00000 */
.L_x_86:
[----:B------:R-:W-:Y:S05]  /*1090*/  BSYNC.RECONVERGENT B3 ;  /* 0x0000000000037941 */ /* 0x000fea0003800200 */
.L_x_85:
[----:B---3--:R-:W-:-:S07]  /*10a0*/  FADD R37, R37, -R0 ;  /* 0x8000000025257221 */ /* 0x008fce0000000000 */
.L_x_82:
[----:B------:R-:W-:Y:S05]  /*10b0*/  BSYNC.RECONVERGENT B2 ;  /* 0x0000000000027941 */ /* 0x000fea0003800200 */
.L_x_81:
[----:B------:R-:W-:Y:S01]  /*10c0*/  BAR.SYNC.DEFER_BLOCKING 0x0 ;  /* 0x0000000000007b1d */ /* 0x000fe20000010000 */
[----:B------:R-:W-:-:S09]  /*10d0*/  UISETP.NE.AND UP0, UPT, UR5, 0x8, UPT ;  /* 0x000000080500788c */ /* 0x000fd2000bf05270 */
[----:B------:R-:W-:Y:S05]  /*10e0*/  BRA.U !UP0, `(.L_x_87) ;  /* 0x0000000908707547 */ /* 0x000fea000b800000 */
[----:B------:R-:W1:Y:S01]  /*10f0*/  S2UR UR9, SR_CgaCtaId ;  /* 0x00000000000979c3 */ /* 0x000e620000008800 */
[----:B------:R-:W-:Y:S01]  /*1100*/  STS [R16], R10 ;  /* 0x0000000a10007388 */ /* 0x000fe20000000800 */
[----:B------:R-:W-:Y:S01]  /*1110*/  UMOV UR8, 0x400 ;  /* 0x0000040000087882 */ /* 0x000fe20000000000 */
[----:B------:R-:W-:Y:S01]  /*1120*/  BSSY.RECONVERGENT B2, `(.L_x_88) ;  /* 0x000005d000027945 */ /* 0x000fe20003800200 */
[----:B------:R-:W-:Y:S01]  /*1130*/  UIADD3 UR6, UPT, UPT, UR8, 0x800, URZ ;  /* 0x0000080008067890 */ /* 0x000fe2000fffe0ff */
[----:B------:R-:W-:Y:S04]  /*1140*/  STS [R15], R8 ;  /* 0x000000080f007388 */ /* 0x000fe80000000800 */
[----:B------:R-:W-:Y:S04]  /*1150*/  STS [R13], R7 ;  /* 0x000000070d007388 */ /* 0x000fe80000000800 */
[----:B---3--:R-:W-:Y:S04]  /*1160*/  STS [R14], R37 ;  /* 0x000000250e007388 */ /* 0x008fe80000000800 */
[----:B--2---:R-:W-:Y:S01]  /*1170*/  STS [R12], R36 ;  /* 0x000000240c007388 */ /* 0x004fe20000000800 */
[----:B------:R-:W-:Y:S01]  /*1180*/  BAR.SYNC.DEFER_BLOCKING 0x0 ;  /* 0x0000000000007b1d */ /* 0x000fe20000010000 */
[----:B-1----:R-:W-:-:S02]  /*1190*/  ULEA UR12, UR9, UR8, 0x18 ;  /* 0x00000008090c7291 */ /* 0x002fc4000f8ec0ff */
[----:B------:R-:W-:-:S04]  /*11a0*/  ULEA UR6, UR9, UR6, 0x18 ;  /* 0x0000000609067291 */ /* 0x000fc8000f8ec0ff */
[C---:B------:R-:W-:Y:S02]  /*11b0*/  LEA R11, R30.reuse, UR12, 0x2 ;  /* 0x0000000c1e0b7c11 */ /* 0x040fe4000f8e10ff */
[----:B0-----:R-:W-:-:S04]  /*11c0*/  LEA R0, R30, UR6, 0x2 ;  /* 0x000000061e007c11 */ /* 0x001fc8000f8e10ff */
[----:B------:R-:W0:Y:S04]  /*11d0*/  LDS R11, [R11] ;  /* 0x000000000b0b7984 */ /* 0x000e280000000800 */
[----:B------:R1:W2:Y:S04]  /*11e0*/  LDS R10, [R0] ;  /* 0x00000000000a7984 */ /* 0x0002a80000000800 */
[----:B------:R1:W3:Y:S04]  /*11f0*/  LDS R9, [R27] ;  /* 0x000000001b097984 */ /* 0x0002e80000000800 */
[----:B------:R1:W4:Y:S04]  /*1200*/  LDS R8, [R17] ;  /* 0x0000000011087984 */ /* 0x0003280000000800 */
[----:B------:R1:W1:Y:S01]  /*1210*/  LDS R7, [R28] ;  /* 0x000000001c077984 */ /* 0x0002620000000800 */
[----:B0-----:R-:W-:-:S13]  /*1220*/  FSETP.GT.AND P0, PT, |R11|, 1.0000000116860974231e-07, PT ;  /* 0x33d6bf950b00780b */ /* 0x001fda0003f04200 */
[----:B--234-:R-:W-:Y:S05]  /*1230*/  @!P0 BRA `(.L_x_89) ;  /* 0x00000004002c8947 */ /* 0x01cfea0003800000 */
[----:B------:R-:W-:Y:S01]  /*1240*/  UIADD3 UR7, UPT, UPT, UR8, 0x400, URZ ;  /* 0x0000040008077890 */ /* 0x000fe2000fffe0ff */
[----:B-1----:R-:W-:Y:S01]  /*1250*/  VIMNMX.U32 R0, PT, PT, R30, 0x1, !PT ;  /* 0x000000011e007848 */ /* 0x002fe20007fe0000 */
[----:B------:R-:W-:Y:S02]  /*1260*/  BSSY.RECONVERGENT B3, `(.L_x_90) ;  /* 0x0000016000037945 */ /* 0x000fe40003800200 */
[----:B------:R-:W-:Y:S01]  /*1270*/  ULEA UR7, UR9, UR7, 0x18 ;  /* 0x0000000709077291 */ /* 0x000fe2000f8ec0ff */
[----:B------:R-:W-:Y:S01]  /*1280*/  LEA R32, R0, 0xfffffffc, 0x2 ;  /* 0xfffffffc00207811 */ /* 0x000fe200078e10ff */
[----:B------:R-:W-:-:S04]  /*1290*/  FMUL R0, R11, R10 ;  /* 0x0000000a0b007220 */ /* 0x000fc80000400000 */
[----:B------:R-:W-:Y:S04]  /*12a0*/  LDS R5, [R32+UR6] ;  /* 0x0000000620057984 */ /* 0x000fe80008000800 */
[----:B------:R-:W0:Y:S01]  /*12b0*/  LDS R6, [R32+UR7] ;  /* 0x0000000720067984 */ /* 0x000e220008000800 */
[----:B------:R-:W-:-:S03]  /*12c0*/  UIADD3 UR7, UPT, UPT, UR8, 0x1000, URZ ;  /* 0x0000100008077890 */ /* 0x000fc6000fffe0ff */
[----:B------:R1:W2:Y:S01]  /*12d0*/  LDS R4, [R32+UR12] ;  /* 0x0000000c20047984 */ /* 0x0002a20008000800 */
[----:B------:R-:W-:-:S09]  /*12e0*/  ULEA UR7, UR9, UR7, 0x18 ;  /* 0x0000000709077291 */ /* 0x000fd2000f8ec0ff */
[----:B------:R1:W3:Y:S01]  /*12f0*/  LDS R3, [R32+UR7] ;  /* 0x0000000720037984 */ /* 0x0002e20008000800 */
[----:B0-----:R-:W0:Y:S08]  /*1300*/  MUFU.RCP R29, R6 ;  /* 0x00000006001d7308 */ /* 0x001e300000001000 */
[----:B------:R-:W4:Y:S01]  /*1310*/  FCHK P0, R0, R6 ;  /* 0x0000000600007302 */ /* 0x000f220000000000 */
[----:B0-----:R-:W-:-:S04]  /*1320*/  FFMA R2, -R6, R29, 1 ;  /* 0x3f80000006027423 */ /* 0x001fc8000000011d */
[----:B------:R-:W-:-:S04]  /*1330*/  FFMA R29, R29, R2, R29 ;  /* 0x000000021d1d7223 */ /* 0x000fc8000000001d */
[----:B------:R-:W-:-:S04]  /*1340*/  FFMA R2, R0, R29, RZ ;  /* 0x0000001d00027223 */ /* 0x000fc800000000ff */
[----:B------:R-:W-:-:S04]  /*1350*/  FFMA R31, -R6, R2, R0 ;  /* 0x00000002061f7223 */ /* 0x000fc80000000100 */
[----:B------:R-:W-:Y:S01]  /*1360*/  FFMA R29, R29, R31, R2 ;  /* 0x0000001f1d1d7223 */ /* 0x000fe20000000002 */
[----:B-1234-:R-:W-:Y:S06]  /*1370*/  @!P0 BRA `(.L_x_91) ;  /* 0x0000000000108947 */ /* 0x01efec0003800000 */
[----:B------:R-:W-:Y:S02]  /*1380*/  MOV R35, R6 ;  /* 0x0000000600237202 */ /* 0x000fe40000000f00 */
[----:B------:R-:W-:-:S07]  /*1390*/  MOV R32, 0x13b0 ;  /* 0x000013b000207802 */ /* 0x000fce0000000f00 */
[----:B------:R-:W-:Y:S05]  /*13a0*/  CALL.REL.NOINC `($__internal_1_$__cuda_sm3x_div_rn_noftz_f32_slowpath) ;  /* 0x00000008003c7944 */ /* 0x000fea0003c00000 */
[----:B------:R-:W-:-:S07]  /*13b0*/  IMAD.MOV.U32 R29, RZ, RZ, R0 ;  /* 0x000000ffff1d7224 */ /* 0x000fce00078e0000 */
.L_x_91:
[----:B------:R-:W-:Y:S05]  /*13c0*/  BSYNC.RECONVERGENT B3 ;  /* 0x0000000000037941 */ /* 0x000fea0003800200 */
.L_x_90:
        /* <DEDUP_REMOVED lines=14> */
[----:B------:R-:W-:Y:S05]  /*14b0*/  CALL.REL.NOINC `($__internal_1_$__cuda_sm3x_div_rn_noftz_f32_slowpath) ;  /* 0x0000000400f87944 */ /* 0x000fea0003c00000 */
[----:B------:R-:W-:-:S07]  /*14c0*/  IMAD.MOV.U32 R2, RZ, RZ, R0 ;  /* 0x000000ffff027224 */ /* 0x000fce00078e0000 */
.L_x_93:
[----:B------:R-:W-:Y:S05]  /*14d0*/  BSYNC.RECONVERGENT B3 ;  /* 0x0000000000037941 */ /* 0x000fea0003800200 */
.L_x_92:
        /* <DEDUP_REMOVED lines=16> */
.L_x_95:
[----:B------:R-:W-:Y:S05]  /*15e0*/  BSYNC.RECONVERGENT B3 ;  /* 0x0000000000037941 */ /* 0x000fea0003800200 */
.L_x_94:
        /* <DEDUP_REMOVED lines=14> */
.L_x_97:
[----:B------:R-:W-:Y:S05]  /*16d0*/  BSYNC.RECONVERGENT B3 ;  /* 0x0000000000037941 */ /* 0x000fea0003800200 */
.L_x_96:
[----:B------:R-:W-:-:S07]  /*16e0*/  IMAD.MOV.U32 R10, RZ, RZ, R0 ;  /* 0x000000ffff0a7224 */ /* 0x000fce00078e0000 */
.L_x_89:
[----:B------:R-:W-:Y:S05]  /*16f0*/  BSYNC.RECONVERGENT B2 ;  /* 0x0000000000027941 */ /* 0x000fea0003800200 */
.L_x_88:
[----:B------:R-:W0:Y:S01]  /*1700*/  LDS R6, [R23] ;  /* 0x0000000017067984 */ /* 0x000e220000000800 */
[----:B------:R-:W-:Y:S01]  /*1710*/  BSSY.RECONVERGENT B2, `(.L_x_98) ;  /* 0x0000026000027945 */ /* 0x000fe20003800200 */
[----:B0-----:R-:W-:-:S13]  /*1720*/  FSETP.GT.AND P0, PT, |R6|, 1.0000000116860974231e-07, PT ;  /* 0x33d6bf950600780b */ /* 0x001fda0003f04200 */
[----:B------:R-:W-:Y:S05]  /*1730*/  @!P0 BRA `(.L_x_99) ;  /* 0x00000000008c8947 */ /* 0x000fea0003800000 */
[----:B------:R-:W0:Y:S01]  /*1740*/  LDS R4, [R21] ;  /* 0x0000000015047984 */ /* 0x000e220000000800 */
[----:B------:R-:W-:Y:S03]  /*1750*/  BSSY.RECONVERGENT B3, `(.L_x_100) ;  /* 0x0000010000037945 */ /* 0x000fe60003800200 */
[----:B------:R-:W1:Y:S04]  /*1760*/  LDS R5, [R22] ;  /* 0x0000000016057984 */ /* 0x000e680000000800 */
[----:B------:R2:W3:Y:S01]  /*1770*/  LDS R3, [R20] ;  /* 0x0000000014037984 */ /* 0x0004e20000000800 */
[----:B0-----:R-:W0:Y:S01]  /*1780*/  MUFU.RCP R29, R4 ;  /* 0x00000004001d7308 */ /* 0x001e220000001000 */
[----:B-1----:R-:W-:-:S07]  /*1790*/  FMUL R0, R6, R5 ;  /* 0x0000000506007220 */ /* 0x002fce0000400000 */
[----:B------:R-:W1:Y:S01]  /*17a0*/  FCHK P0, R0, R4 ;  /* 0x0000000400007302 */ /* 0x000e620000000000 */
        /* <DEDUP_REMOVED lines=8> */
[----:B------:R-:W-:Y:S05]  /*1830*/  CALL.REL.NOINC `($__internal_1_$__cuda_sm3x_div_rn_noftz_f32_slowpath) ;  /* 0x0000000400187944 */ /* 0x000fea0003c00000 */
[----:B------:R-:W-:-:S07]  /*1840*/  MOV R5, R0 ;  /* 0x0000000000057202 */ /* 0x000fce0000000f00 */
.L_x_101:
[----:B------:R-:W-:Y:S05]  /*1850*/  BSYNC.RECONVERGENT B3 ;  /* 0x0000000000037941 */ /* 0x000fea0003800200 */
.L_x_100:
        /* <DEDUP_REMOVED lines=11> */
[----:B------:R-:W-:Y:S01]  /*1910*/  MOV R0, R3 ;  /* 0x0000000300007202 */ /* 0x000fe20000000f00 */
[----:B------:R-:W-:Y:S01]  /*1920*/  IMAD.MOV.U32 R35, RZ, RZ, R4 ;  /* 0x000000ffff237224 */ /* 0x000fe200078e0004 */
[----:B------:R-:W-:-:S07]  /*1930*/  MOV R32, 0x1950 ;  /* 0x0000195000207802 */ /* 0x000fce0000000f00 */
[----:B------:R-:W-:Y:S05]  /*1940*/  CALL.REL.NOINC `($__internal_1_$__cuda_sm3x_div_rn_noftz_f32_slowpath) ;  /* 0x0000000000d47944 */ /* 0x000fea0003c00000 */
.L_x_103:
[----:B------:R-:W-:Y:S05]  /*1950*/  BSYNC.RECONVERGENT B3 ;  /* 0x0000000000037941 */ /* 0x000fea0003800200 */
.L_x_102:
[----:B------:R-:W-:-:S07]  /*1960*/  FADD R7, R7, -R0 ;  /* 0x8000000007077221 */ /* 0x000fce0000000000 */
.L_x_99:
[----:B------:R-:W-:Y:S05]  /*1970*/  BSYNC.RECONVERGENT B2 ;  /* 0x0000000000027941 */ /* 0x000fea0003800200 */
.L_x_98:
[----:B------:R-:W-:Y:S01]  /*1980*/  BAR.SYNC.DEFER_BLOCKING 0x0 ;  /* 0x0000000000007b1d */ /* 0x000fe20000010000 */
[----:B------:R-:W-:-:S07]  /*1990*/  UIADD3 UR5, UPT, UPT, UR5, 0x2, URZ ;  /* 0x0000000205057890 */ /* 0x000fce000fffe0ff */
[----:B------:R-:W0:Y:S01]  /*19a0*/  S2UR UR7, SR_CgaCtaId ;  /* 0x00000000000779c3 */ /* 0x000e220000008800 */
[----:B------:R-:W-:Y:S02]  /*19b0*/  UMOV UR6, 0x400 ;  /* 0x0000040000067882 */ /* 0x000fe40000000000 */
[----:B------:R-:W-:Y:S01]  /*19c0*/  UIADD3 UR8, UPT, UPT, UR6, 0x800, URZ ;  /* 0x0000080006087890 */ /* 0x000fe2000fffe0ff */
[----:B------:R2:W-:Y:S04]  /*19d0*/  STS [R16], R11 ;  /* 0x0000000b10007388 */ /* 0x0005e80000000800 */
[----:B------:R2:W-:Y:S01]  /*19e0*/  STS [R15], R8 ;  /* 0x000000080f007388 */ /* 0x0005e20000000800 */
[----:B0-----:R-:W-:-:S03]  /*19f0*/  ULEA UR6, UR7, UR6, 0x18 ;  /* 0x0000000607067291 */ /* 0x001fc6000f8ec0ff */
[----:B------:R2:W-:Y:S01]  /*1a00*/  STS [R13], R10 ;  /* 0x0000000a0d007388 */ /* 0x0005e20000000800 */
[----:B------:R-:W-:-:S03]  /*1a10*/  ULEA UR8, UR7, UR8, 0x18 ;  /* 0x0000000807087291 */ /* 0x000fc6000f8ec0ff */
[----:B-1----:R2:W-:Y:S01]  /*1a20*/  STS [R14], R7 ;  /* 0x000000070e007388 */ /* 0x0025e20000000800 */
[C---:B------:R-:W-:Y:S02]  /*1a30*/  LEA R0, R30.reuse, UR6, 0x2 ;  /* 0x000000061e007c11 */ /* 0x040fe4000f8e10ff */
[----:B------:R-:W-:Y:S01]  /*1a40*/  LEA R2, R30, UR8, 0x2 ;  /* 0x000000081e027c11 */ /* 0x000fe2000f8e10ff */
[----:B------:R2:W-:Y:S01]  /*1a50*/  STS [R12], R9 ;  /* 0x000000090c007388 */ /* 0x0005e20000000800 */
[----:B------:R-:W-:Y:S06]  /*1a60*/  BAR.SYNC.DEFER_BLOCKING 0x0 ;  /* 0x0000000000007b1d */ /* 0x000fec0000010000 */
[----:B------:R2:W1:Y:S04]  /*1a70*/  LDS R10, [R0] ;  /* 0x00000000000a7984 */ /* 0x0004680000000800 */
[----:B------:R2:W3:Y:S04]  /*1a80*/  LDS R7, [R2] ;  /* 0x0000000002077984 */ /* 0x0004e80000000800 */
[----:B------:R2:W4:Y:S01]  /*1a90*/  LDS R8, [R17] ;  /* 0x0000000011087984 */ /* 0x0005220000000800 */
[----:B------:R-:W-:Y:S05]  /*1aa0*/  BRA `(.L_x_104) ;  /* 0xffffffec008c7947 */ /* 0x000fea000383ffff */
.L_x_87:
[----:B0-----:R-:W0:Y:S01]  /*1ab0*/  MUFU.RCP R3, R8 ;  /* 0x0000000800037308 */ /* 0x001e220000001000 */
[----:B------:R-:W-:Y:S07]  /*1ac0*/  BSSY.RECONVERGENT B2, `(.L_x_105) ;  /* 0x000000c000027945 */ /* 0x000fee0003800200 */
[----:B---3--:R-:W1:Y:S01]  /*1ad0*/  FCHK P0, R37, R8 ;  /* 0x0000000825007302 */ /* 0x008e620000000000 */
[----:B0-----:R-:W-:-:S04]  /*1ae0*/  FFMA R0, R3, -R8, 1 ;  /* 0x3f80000003007423 */ /* 0x001fc80000000808 */
[----:B------:R-:W-:-:S04]  /*1af0*/  FFMA R0, R3, R0, R3 ;  /* 0x0000000003007223 */ /* 0x000fc80000000003 */
[----:B------:R-:W-:-:S04]  /*1b00*/  FFMA R2, R0, R37, RZ ;  /* 0x0000002500027223 */ /* 0x000fc800000000ff */
[----:B------:R-:W-:-:S04]  /*1b10*/  FFMA R3, R2, -R8, R37 ;  /* 0x8000000802037223 */ /* 0x000fc80000000025 */
[----:B------:R-:W-:Y:S01]  /*1b20*/  FFMA R0, R0, R3, R2 ;  /* 0x0000000300007223 */ /* 0x000fe20000000002 */
[----:B-1----:R-:W-:Y:S06]  /*1b30*/  @!P0 BRA `(.L_x_106) ;  /* 0x0000000000108947 */ /* 0x002fec0003800000 */
[----:B------:R-:W-:Y:S02]  /*1b40*/  MOV R0, R37 ;  /* 0x0000002500007202 */ /* 0x000fe40000000f00 */
[----:B------:R-:W-:Y:S02]  /*1b50*/  MOV R35, R8 ;  /* 0x0000000800237202 */ /* 0x000fe40000000f00 */
[----:B------:R-:W-:-:S07]  /*1b60*/  MOV R32, 0x1b80 ;  /* 0x00001b8000207802 */ /* 0x000fce0000000f00 */
[----:B--2---:R-:W-:Y:S05]  /*1b70*/  CALL.REL.NOINC `($__internal_1_$__cuda_sm3x_div_rn_noftz_f32_slowpath) ;  /* 0x0000000000487944 */ /* 0x004fea0003c00000 */
.L_x_106:
[----:B------:R-:W-:Y:S05]  /*1b80*/  BSYNC.RECONVERGENT B2 ;  /* 0x0000000000027941 */ /* 0x000fea0003800200 */
.L_x_105:
[----:B------:R-:W0:Y:S01]  /*1b90*/  LDS R2, [R27] ;  /* 0x000000001b027984 */ /* 0x000e220000000800 */
[----:B------:R-:W1:Y:S01]  /*1ba0*/  S2UR UR6, SR_CgaCtaId ;  /* 0x00000000000679c3 */ /* 0x000e620000008800 */
[----:B------:R-:W-:Y:S01]  /*1bb0*/  UMOV UR5, 0x400 ;  /* 0x0000040000057882 */ /* 0x000fe20000000000 */
[----:B------:R-:W-:Y:S02]  /*1bc0*/  UIADD3 UR4, UPT, UPT, UR4, 0x1, URZ ;  /* 0x0000000104047890 */ /* 0x000fe4000fffe0ff */
[----:B------:R-:W-:-:S04]  /*1bd0*/  UIADD3 UR5, UPT, UPT, UR5, 0x1000, URZ ;  /* 0x0000100005057890 */ /* 0x000fc8000fffe0ff */
[----:B-1----:R-:W-:Y:S01]  /*1be0*/  ULEA UR5, UR6, UR5, 0x18 ;  /* 0x0000000506057291 */ /* 0x002fe2000f8ec0ff */
[----:B------:R-:W1:Y:S05]  /*1bf0*/  LDCU UR6, c[0x0][0x398] ;  /* 0x00007300ff0677ac */ /* 0x000e6a0008000800 */
[----:B0-----:R-:W-:-:S05]  /*1c00*/  LEA R3, R2, UR5, 0x2 ;  /* 0x0000000502037c11 */ /* 0x001fca000f8e10ff */
[----:B------:R3:W-:Y:S01]  /*1c10*/  STS [R3], R0 ;  /* 0x0000000003007388 */ /* 0x0007e20000000800 */
[----:B-1----:R-:W-:Y:S01]  /*1c20*/  UISETP.NE.AND UP0, UPT, UR4, UR6, UPT ;  /* 0x000000060400728c */ /* 0x002fe2000bf05270 */
[----:B------:R-:W-:Y:S08]  /*1c30*/  BAR.SYNC.DEFER_BLOCKING 0x0 ;  /* 0x0000000000007b1d */ /* 0x000ff00000010000 */
[----:B---3--:R-:W-:Y:S05]  /*1c40*/  BRA.U UP0, `(.L_x_107) ;  /* 0xffffffe900787547 */ /* 0x008fea000b83ffff */
.L_x_67:
[----:B0-----:R-:W0:Y:S02]  /*1c50*/  LDS R27, [R27] ;  /* 0x000000001b1b7984 */ /* 0x001e240000000800 */
[----:B0-----:R-:W-:-:S05]  /*1c60*/  LEA R0, R27, UR5, 0x2 ;  /* 0x000000051b007c11 */ /* 0x001fca000f8e10ff */
[----:B------:R-:W0:Y:S04]  /*1c70*/  LDS R3, [R0] ;  /* 0x0000000000037984 */ /* 0x000e280000000800 */
[----:B0-----:R-:W-:Y:S01]  /*1c80*/  STG.E desc[UR10][R18.64], R3 ;  /* 0x0000000312007986 */ /* 0x001fe2000c10190a */
[----:B------:R-:W-:Y:S05]  /*1c90*/  EXIT ;  /* 0x000000000000794d */ /* 0x000fea0003800000 */
        .weak           $__internal_1_$__cuda_sm3x_div_rn_noftz_f32_slowpath
        .type           $__internal_1_$__cuda_sm3x_div_rn_noftz_f32_slowpath,@function
        .size           $__internal_1_$__cuda_sm3x_div_rn_noftz_f32_slowpath,(.L_x_167 - $__internal_1_$__cuda_sm3x_div_rn_noftz_f32_slowpath)
$__internal_1_$__cuda_sm3x_div_rn_noftz_f32_slowpath:
[----:B------:R-:W-:Y:S01]  /*1ca0*/  SHF.R.U32.HI R29, RZ, 0x17, R35 ;  /* 0x00000017ff1d7819 */ /* 0x000fe20000011623 */
[----:B------:R-:W-:Y:S01]  /*1cb0*/  BSSY.RECONVERGENT B0, `(.L_x_108) ;  /* 0x0000063000007945 */ /* 0x000fe20003800200 */
[----:B------:R-:W-:Y:S02]  /*1cc0*/  SHF.R.U32.HI R33, RZ, 0x17, R0 ;  /* 0x00000017ff217819 */ /* 0x000fe40000011600 */
[----:B------:R-:W-:Y:S02]  /*1cd0*/  LOP3.LUT R29, R29, 0xff, RZ, 0xc0, !PT ;  /* 0x000000ff1d1d7812 */ /* 0x000fe400078ec0ff */
[----:B------:R-:W-:Y:S02]  /*1ce0*/  LOP3.LUT R33, R33, 0xff, RZ, 0xc0, !PT ;  /* 0x000000ff21217812 */ /* 0x000fe400078ec0ff */
[----:B------:R-:W-:-:S03]  /*1cf0*/  IADD3 R31, PT, PT, R29, -0x1, RZ ;  /* 0xffffffff1d1f7810 */ /* 0x000fc60007ffe0ff */
[----:B------:R-:W-:Y:S01]  /*1d00*/  VIADD R34, R33, 0xffffffff ;  /* 0xffffffff21227836 */ /* 0x000fe20000000000 */
        /* <DEDUP_REMOVED lines=10> */
[C---:B------:R-:W-:Y:S02]  /*1db0*/  FSETP.NEU.FTZ.AND P2, PT, |R0|.reuse, +INF , PT ;  /* 0x7f8000000000780b */ /* 0x040fe40003f5d200 */
        /* <DEDUP_REMOVED lines=12> */
[----:B------:R-:W-:Y:S01]  /*1e80*/  @!P0 FFMA R0, R0, 1.84467440737095516160e+19, RZ ;  /* 0x5f80000000008823 */ /* 0x000fe200000000ff */
[----:B------:R-:W-:Y:S01]  /*1e90*/  @!P0 MOV R2, 0xffffffc0 ;  /* 0xffffffc000028802 */ /* 0x000fe20000000f00 */
[----:B------:R-:W-:-:S04]  /*1ea0*/  @!P1 FFMA R35, R35, 1.84467440737095516160e+19, RZ ;  /* 0x5f80000023239823 */ /* 0x000fc800000000ff */
[----:B------:R-:W-:-:S07]  /*1eb0*/  @!P1 VIADD R2, R2, 0x40 ;  /* 0x0000004002029836 */ /* 0x000fce0000000000 */
.L_x_109:
[----:B------:R-:W-:Y:S01]  /*1ec0*/  LEA R34, R29, 0xc0800000, 0x17 ;  /* 0xc08000001d227811 */ /* 0x000fe200078eb8ff */
[----:B------:R-:W-:Y:S03]  /*1ed0*/  BSSY.RECONVERGENT B1, `(.L_x_114) ;  /* 0x0000036000017945 */ /* 0x000fe60003800200 */
[----:B------:R-:W-:Y:S02]  /*1ee0*/  IADD3 R35, PT, PT, -R34, R35, RZ ;  /* 0x0000002322237210 */ /* 0x000fe40007ffe1ff */
[----:B------:R-:W-:Y:S02]  /*1ef0*/  IADD3 R34, PT, PT, R33, -0x7f, RZ ;  /* 0xffffff8121227810 */ /* 0x000fe40007ffe0ff */
[----:B------:R0:W1:Y:S02]  /*1f00*/  MUFU.RCP R31, R35 ;  /* 0x00000023001f7308 */ /* 0x0000640000001000 */
[----:B0-----:R-:W-:-:S04]  /*1f10*/  FADD.FTZ R35, -R35, -RZ ;  /* 0x800000ff23237221 */ /* 0x001fc80000010100 */
[----:B-1----:R-:W-:-:S04]  /*1f20*/  FFMA R33, R31, R35, 1 ;  /* 0x3f8000001f217423 */ /* 0x002fc80000000023 */
[----:B------:R-:W-:Y:S01]  /*1f30*/  FFMA R31, R31, R33, R31 ;  /* 0x000000211f1f7223 */ /* 0x000fe2000000001f */
[C---:B------:R-:W-:Y:S01]  /*1f40*/  IMAD R33, R34.reuse, -0x800000, R0 ;  /* 0xff80000022217824 */ /* 0x040fe200078e0200 */
[----:B------:R-:W-:-:S03]  /*1f50*/  IADD3 R34, PT, PT, R34, 0x7f, -R29 ;  /* 0x0000007f22227810 */ /* 0x000fc60007ffe81d */
[----:B------:R-:W-:Y:S01]  /*1f60*/  FFMA R29, R33, R31, RZ ;  /* 0x0000001f211d7223 */ /* 0x000fe200000000ff */
[----:B------:R-:W-:-:S03]  /*1f70*/  IADD3 R34, PT, PT, R34, R2, RZ ;  /* 0x0000000222227210 */ /* 0x000fc60007ffe0ff */
[----:B------:R-:W-:-:S04]  /*1f80*/  FFMA R0, R35, R29, R33 ;  /* 0x0000001d23007223 */ /* 0x000fc80000000021 */
[----:B------:R-:W-:-:S04]  /*1f90*/  FFMA R0, R31, R0, R29 ;  /* 0x000000001f007223 */ /* 0x000fc8000000001d */
[----:B------:R-:W-:-:S04]  /*1fa0*/  FFMA R29, R35, R0, R33 ;  /* 0x00000000231d7223 */ /* 0x000fc80000000021 */
[----:B------:R-:W-:-:S05]  /*1fb0*/  FFMA R33, R31, R29, R0 ;  /* 0x0000001d1f217223 */ /* 0x000fca0000000000 */
[----:B------:R-:W-:-:S04]  /*1fc0*/  SHF.R.U32.HI R35, RZ, 0x17, R33 ;  /* 0x00000017ff237819 */ /* 0x000fc80000011621 */
[----:B------:R-:W-:-:S05]  /*1fd0*/  LOP3.LUT R35, R35, 0xff, RZ, 0xc0, !PT ;  /* 0x000000ff23237812 */ /* 0x000fca00078ec0ff */
[----:B------:R-:W-:-:S05]  /*1fe0*/  IMAD.IADD R2, R35, 0x1, R34 ;  /* 0x0000000123027824 */ /* 0x000fca00078e0222 */
        /* <DEDUP_REMOVED lines=13> */
[----:B------:R-:W-:Y:S02]  /*20c0*/  ISETP.NE.AND P2, PT, R2, RZ, PT ;  /* 0x000000ff0200720c */ /* 0x000fe40003f45270 */
[----:B------:R-:W-:Y:S02]  /*20d0*/  LOP3.LUT R34, R34, 0x7fffff, RZ, 0xc0, !PT ;  /* 0x007fffff22227812 */ /* 0x000fe400078ec0ff */
[----:B------:R-:W-:Y:S02]  /*20e0*/  FSETP.NEU.FTZ.AND P0, PT, R35, R0, PT ;  /* 0x000000002300720b */ /* 0x000fe40003f1d000 */
[----:B------:R-:W-:Y:S02]  /*20f0*/  IADD3 R0, PT, PT, R2, 0x20, RZ ;  /* 0x0000002002007810 */ /* 0x000fe40007ffe0ff */
[----:B------:R-:W-:-:S02]  /*2100*/  LOP3.LUT R29, R34, 0x800000, RZ, 0xfc, !PT ;  /* 0x00800000221d7812 */ /* 0x000fc400078efcff */
[C---:B------:R-:W-:Y:S02]  /*2110*/  ISETP.NE.AND P1, PT, R2.reuse, RZ, PT ;  /* 0x000000ff0200720c */ /* 0x040fe40003f25270 */
[----:B------:R-:W-:Y:S02]  /*2120*/  IADD3 R2, PT, PT, -R2, RZ, RZ ;  /* 0x000000ff02027210 */ /* 0x000fe40007ffe1ff */
[----:B------:R-:W-:Y:S02]  /*2130*/  SHF.L.U32 R0, R29, R0, RZ ;  /* 0x000000001d007219 */ /* 0x000fe400000006ff */
[----:B------:R-:W-:Y:S02]  /*2140*/  SEL R2, R2, RZ, P2 ;  /* 0x000000ff02027207 */ /* 0x000fe40001000000 */
[----:B------:R-:W-:Y:S02]  /*2150*/  ISETP.NE.AND P1, PT, R0, RZ, P1 ;  /* 0x000000ff0000720c */ /* 0x000fe40000f25270 */
[----:B------:R-:W-:-:S02]  /*2160*/  SHF.R.U32.HI R29, RZ, R2, R29 ;  /* 0x00000002ff1d7219 */ /* 0x000fc4000001161d */
[----:B------:R-:W-:Y:S02]  /*2170*/  PLOP3.LUT P0, PT, P0, P1, PT, 0xf8, 0x8f ;  /* 0x00000000008f781c */ /* 0x000fe40000703f70 */
[----:B------:R-:W-:Y:S02]  /*2180*/  SHF.R.U32.HI R2, RZ, 0x1, R29 ;  /* 0x00000001ff027819 */ /* 0x000fe4000001161d */
[----:B------:R-:W-:-:S04]  /*2190*/  SEL R31, RZ, 0x1, !P0 ;  /* 0x00000001ff1f7807 */ /* 0x000fc80004000000 */
[----:B------:R-:W-:-:S04]  /*21a0*/  LOP3.LUT R0, R31, 0x1, R2, 0xf8, !PT ;  /* 0x000000011f007812 */ /* 0x000fc800078ef802 */
[----:B------:R-:W-:-:S05]  /*21b0*/  LOP3.LUT R29, R0, R29, RZ, 0xc0, !PT ;  /* 0x0000001d001d7212 */ /* 0x000fca00078ec0ff */
[----:B------:R-:W-:-:S05]  /*21c0*/  IMAD.IADD R2, R2, 0x1, R29 ;  /* 0x0000000102027824 */ /* 0x000fca00078e021d */
[----:B------:R-:W-:Y:S01]  /*21d0*/  LOP3.LUT R33, R2, R33, RZ, 0xfc, !PT ;  /* 0x0000002102217212 */ /* 0x000fe200078efcff */
[----:B------:R-:W-:Y:S06]  /*21e0*/  BRA `(.L_x_117) ;  /* 0x0000000000107947 */ /* 0x000fec0003800000 */
.L_x_116:
[----:B------:R-:W-:-:S04]  /*21f0*/  LOP3.LUT R33, R33, 0x80000000, RZ, 0xc0, !PT ;  /* 0x8000000021217812 */ /* 0x000fc800078ec0ff */
[----:B------:R-:W-:Y:S01]  /*2200*/  LOP3.LUT R33, R33, 0x7f800000, RZ, 0xfc, !PT ;  /* 0x7f80000021217812 */ /* 0x000fe200078efcff */
[----:B------:R-:W-:Y:S06]  /*2210*/  BRA `(.L_x_117) ;  /* 0x0000000000047947 */ /* 0x000fec0003800000 */
.L_x_115:
[----:B------:R-:W-:-:S07]  /*2220*/  LEA R33, R34, R33, 0x17 ;  /* 0x0000002122217211 */ /* 0x000fce00078eb8ff */
.L_x_117:
[----:B------:R-:W-:Y:S05]  /*2230*/  BSYNC.RECONVERGENT B1 ;  /* 0x0000000000017941 */ /* 0x000fea0003800200 */
.L_x_114:
[----:B------:R-:W-:Y:S01]  /*2240*/  MOV R0, R33 ;  /* 0x0000002100007202 */ /* 0x000fe20000000f00 */
[----:B------:R-:W-:Y:S06]  /*2250*/  BRA `(.L_x_118) ;  /* 0x0000000000207947 */ /* 0x000fec0003800000 */
.L_x_113:
[----:B------:R-:W-:-:S04]  /*2260*/  LOP3.LUT R0, R35, 0x80000000, R0, 0x48, !PT ;  /* 0x8000000023007812 */ /* 0x000fc800078e4800 */
[----:B------:R-:W-:Y:S01]  /*2270*/  LOP3.LUT R0, R0, 0x7f800000, RZ, 0xfc, !PT ;  /* 0x7f80000000007812 */ /* 0x000fe200078efcff */
[----:B------:R-:W-:Y:S06]  /*2280*/  BRA `(.L_x_118) ;  /* 0x0000000000147947 */ /* 0x000fec0003800000 */
.L_x_112:
[----:B------:R-:W-:Y:S01]  /*2290*/  LOP3.LUT R0, R35, 0x80000000, R0, 0x48, !PT ;  /* 0x8000000023007812 */ /* 0x000fe200078e4800 */
[----:B------:R-:W-:Y:S06]  /*22a0*/  BRA `(.L_x_118) ;  /* 0x00000000000c7947 */ /* 0x000fec0003800000 */
.L_x_111:
[----:B------:R-:W0:Y:S01]  /*22b0*/  MUFU.RSQ R0, -QNAN ;  /* 0xffc0000000007908 */ /* 0x000e220000001400 */
[----:B------:R-:W-:Y:S05]  /*22c0*/  BRA `(.L_x_118) ;  /* 0x0000000000047947 */ /* 0x000fea0003800000 */
.L_x_110:
[----:B------:R-:W-:-:S07]  /*22d0*/  FADD.FTZ R0, R0, R35 ;  /* 0x0000002300007221 */ /* 0x000fce0000010000 */
.L_x_118:
[----:B------:R-:W-:Y:S05]  /*22e0*/  BSYNC.RECONVERGENT B0 ;  /* 0x0000000000007941 */ /* 0x000fea0003800200 */
.L_x_108:
[----:B------:R-:W-:-:S04]  /*22f0*/  HFMA2 R33, -RZ, RZ, 0, 0 ;  /* 0x00000000ff217431 */ /* 0x000fc800000001ff */
[----:B0-----:R-:W-:Y:S05]  /*2300*/  RET.REL.NODEC R32 `(_Z11PDE_diff_k3ffffffiPA64_A256_f) ;  /* 0xffffffdc203c7950 */ /* 0x001fea0003c3ffff */
.L_x_119:
        /* <DEDUP_REMOVED lines=15> */
.L_x_167:


//--------------------- .text._Z11PDE_diff_k2ffffffiPA64_A256_f --------------------------
	.section	.text._Z11PDE_diff_k2ffffffiPA64_A256_f,"ax",@progbits
	.align	128
        .global         _Z11PDE_diff_k2ffffffiPA64_A256_f
        .type           _Z11PDE_diff_k2ffffffiPA64_A256_f,@function
        .size           _Z11PDE_diff_k2ffffffiPA64_A256_f,(.L_x_168 - _Z11PDE_diff_k2ffffffiPA64_A256_f)
        .other          _Z11PDE_diff_k2ffffffiPA64_A256_f,@"STO_CUDA_ENTRY STV_DEFAULT"
_Z11PDE_diff_k2ffffffiPA64_A256_f:
.text._Z11PDE_diff_k2ffffffiPA64_A256_f:
[----:B------:R-:W-:Y:S01]  /*0000*/  LDC R1, c[0x0][0x37c] ;  /* 0x0000df00ff017b82 */ /* 0x000fe20000000800 */
[----:B------:R-:W0:Y:S07]  /*0010*/  S2R R3, SR_CTAID.X ;  /* 0x0000000000037919 */ /* 0x000e2e0000002500 */
[----:B------:R-:W0:Y:S01]  /*0020*/  LDC.64 R4, c[0x0][0x3a0] ;  /* 0x0000e800ff047b82 */ /* 0x000e220000000a00 */
[----:B------:R-:W1:Y:S01]  /*0030*/  LDCU.64 UR8, c[0x0][0x358] ;  /* 0x00006b00ff0877ac */ /* 0x000e620008000a00 */
[----:B------:R-:W2:Y:S01]  /*0040*/  S2R R6, SR_TID.X ;  /* 0x0000000000067919 */ /* 0x000ea20000002100 */
[----:B------:R-:W3:Y:S05]  /*0050*/  LDCU UR6, c[0x0][0x388] ;  /* 0x00007100ff0677ac */ /* 0x000eea0008000800 */
[----:B------:R-:W4:Y:S08]  /*0060*/  LDC.64 R10, c[0x0][0x380] ;  /* 0x0000e000ff0a7b82 */ /* 0x000f300000000a00 */
[----:B------:R-:W3:Y:S01]  /*0070*/  LDC R9, c[0x0][0x394] ;  /* 0x0000e500ff097b82 */ /* 0x000ee20000000800 */
[----:B0-----:R-:W-:-:S04]  /*0080*/  IMAD.WIDE.U32 R4, R3, 0x400, R4 ;  /* 0x0000040003047825 */ /* 0x001fc800078e0004 */
[----:B--2---:R-:W-:-:S05]  /*0090*/  IMAD.WIDE.U32 R4, R6, 0x4, R4 ;  /* 0x0000000406047825 */ /* 0x004fca00078e0004 */
[----:B-1----:R-:W2:Y:S01]  /*00a0*/  LDG.E R2, desc[UR8][R4.64] ;  /* 0x0000000804027981 */ /* 0x002ea2000c1e1900 */
[----:B----4-:R-:W-:Y:S01]  /*00b0*/  FMUL R7, R11, R11 ;  /* 0x0000000b0b077220 */ /* 0x010fe20000400000 */
[----:B------:R-:W0:Y:S01]  /*00c0*/  S2UR UR5, SR_CgaCtaId ;  /* 0x00000000000579c3 */ /* 0x000e220000008800 */
[----:B------:R-:W-:Y:S01]  /*00d0*/  I2FP.F32.U32 R0, R3 ;  /* 0x0000000300007245 */ /* 0x000fe20000201000 */
[----:B------:R-:W-:Y:S01]  /*00e0*/  UMOV UR4, 0x400 ;  /* 0x0000040000047882 */ /* 0x000fe20000000000 */
[----:B------:R-:W-:Y:S01]  /*00f0*/  FADD R11, R7, R7 ;  /* 0x00000007070b7221 */ /* 0x000fe20000000000 */
[----:B------:R-:W-:Y:S02]  /*0100*/  IMAD.MOV.U32 R12, RZ, RZ, 0x3f000000 ;  /* 0x3f000000ff0c7424 */ /* 0x000fe400078e00ff */
[----:B---3--:R-:W-:Y:S01]  /*0110*/  FFMA R0, R0, UR6, R9 ;  /* 0x0000000600007c23 */ /* 0x008fe20008000009 */
[----:B------:R-:W1:Y:S03]  /*0120*/  MUFU.RCP R8, R11 ;  /* 0x0000000b00087308 */ /* 0x000e660000001000 */
[----:B------:R-:W-:-:S04]  /*0130*/  FMUL R9, R0, R0 ;  /* 0x0000000000097220 */ /* 0x000fc80000400000 */
[C---:B------:R-:W-:Y:S01]  /*0140*/  FMUL R0, R9.reuse, R10 ;  /* 0x0000000a09007220 */ /* 0x040fe20000400000 */
[----:B------:R-:W-:-:S03]  /*0150*/  FFMA R9, R9, -R12, 0.10000000149011611938 ;  /* 0x3dcccccd09097423 */ /* 0x000fc6000000080c */
[----:B------:R-:W3:Y:S01]  /*0160*/  FCHK P0, R0, R11 ;  /* 0x0000000b00007302 */ /* 0x000ee20000000000 */
[----:B-1----:R-:W-:Y:S01]  /*0170*/  FFMA R13, -R11, R8, 1 ;  /* 0x3f8000000b0d7423 */ /* 0x002fe20000000108 */
[----:B0-----:R-:W-:-:S03]  /*0180*/  ULEA UR4, UR5, UR4, 0x18 ;  /* 0x0000000405047291 */ /* 0x001fc6000f8ec0ff */
[----:B------:R-:W-:-:S03]  /*0190*/  FFMA R13, R8, R13, R8 ;  /* 0x0000000d080d7223 */ /* 0x000fc60000000008 */
[----:B------:R-:W-:Y:S01]  /*01a0*/  LEA R3, R6, UR4, 0x2 ;  /* 0x0000000406037c11 */ /* 0x000fe2000f8e10ff */
[----:B------:R-:W-:-:S04]  /*01b0*/  FFMA R8, R0, R13, RZ ;  /* 0x0000000d00087223 */ /* 0x000fc800000000ff */
[----:B------:R-:W-:-:S04]  /*01c0*/  FFMA R10, -R11, R8, R0 ;  /* 0x000000080b0a7223 */ /* 0x000fc80000000100 */
[----:B------:R-:W-:Y:S01]  /*01d0*/  FFMA R8, R13, R10, R8 ;  /* 0x0000000a0d087223 */ /* 0x000fe20000000008 */
[----:B--2---:R0:W-:Y:S01]  /*01e0*/  STS [R3], R2 ;  /* 0x0000000203007388 */ /* 0x0041e20000000800 */
[----:B------:R-:W-:Y:S06]  /*01f0*/  BAR.SYNC.DEFER_BLOCKING 0x0 ;  /* 0x0000000000007b1d */ /* 0x000fec0000010000 */
[----:B---3--:R-:W-:Y:S05]  /*0200*/  @!P0 BRA `(.L_x_120) ;  /* 0x0000000000148947 */ /* 0x008fea0003800000 */
[----:B0-----:R-:W-:Y:S01]  /*0210*/  IMAD.MOV.U32 R3, RZ, RZ, R11 ;  /* 0x000000ffff037224 */ /* 0x001fe200078e000b */
[----:B------:R-:W-:Y:S01]  /*0220*/  MOV R10, 0x250 ;  /* 0x00000250000a7802 */ /* 0x000fe20000000f00 */
[----:B------:R-:W-:-:S07]  /*0230*/  IMAD.MOV.U32 R2, RZ, RZ, R0 ;  /* 0x000000ffff027224 */ /* 0x000fce00078e0000 */
[----:B------:R-:W-:Y:S05]  /*0240*/  CALL.REL.NOINC `($__internal_2_$__cuda_sm3x_div_rn_noftz_f32_slowpath) ;  /* 0x0000000800ec7944 */ /* 0x000fea0003c00000 */
[----:B------:R-:W-:-:S07]  /*0250*/  MOV R8, R12 ;  /* 0x0000000c00087202 */ /* 0x000fce0000000f00 */
.L_x_120:
[----:B0-----:R-:W0:Y:S02]  /*0260*/  LDC.64 R2, c[0x0][0x380] ;  /* 0x0000e000ff027b82 */ /* 0x001e240000000a00 */
[----:B0-----:R-:W-:Y:S01]  /*0270*/  FADD R3, R3, R3 ;  /* 0x0000000303037221 */ /* 0x001fe20000000000 */
[----:B------:R-:W-:-:S03]  /*0280*/  FMUL R2, R9, R2 ;  /* 0x0000000209027220 */ /* 0x000fc60000400000 */
        /* <DEDUP_REMOVED lines=9> */
[----:B------:R-:W-:Y:S05]  /*0320*/  CALL.REL.NOINC `($__internal_2_$__cuda_sm3x_div_rn_noftz_f32_slowpath) ;  /* 0x0000000800b47944 */ /* 0x000fea0003c00000 */
[----:B------:R-:W-:-:S07]  /*0330*/  IMAD.MOV.U32 R11, RZ, RZ, R12 ;  /* 0x000000ffff0b7224 */ /* 0x000fce00078e000c */
.L_x_121:
        /* <DEDUP_REMOVED lines=10> */
[----:B------:R-:W-:Y:S01]  /*03e0*/  MOV R10, 0x410 ;  /* 0x00000410000a7802 */ /* 0x000fe20000000f00 */
[----:B------:R-:W-:-:S07]  /*03f0*/  IMAD.MOV.U32 R3, RZ, RZ, R7 ;  /* 0x000000ffff037224 */ /* 0x000fce00078e0007 */
[----:B------:R-:W-:Y:S05]  /*0400*/  CALL.REL.NOINC `($__internal_2_$__cuda_sm3x_div_rn_noftz_f32_slowpath) ;  /* 0x00000008007c7944 */ /* 0x000fea0003c00000 */
[----:B------:R-:W-:-:S07]  /*0410*/  MOV R2, R12 ;  /* 0x0000000c00027202 */ /* 0x000fce0000000f00 */
.L_x_122:
[----:B------:R-:W0:Y:S01]  /*0420*/  S2UR UR5, SR_CgaCtaId ;  /* 0x00000000000579c3 */ /* 0x000e220000008800 */
[----:B------:R-:W1:Y:S01]  /*0430*/  LDCU UR6, c[0x0][0x398] ;  /* 0x00007300ff0677ac */ /* 0x000e620008000800 */
[----:B------:R-:W-:Y:S01]  /*0440*/  FADD R8, -R11, R8 ;  /* 0x000000080b087221 */ /* 0x000fe20000000100 */
[----:B------:R-:W-:Y:S01]  /*0450*/  UMOV UR4, 0x400 ;  /* 0x0000040000047882 */ /* 0x000fe20000000000 */
[----:B-1----:R-:W-:Y:S02]  /*0460*/  UISETP.GE.AND UP0, UPT, UR6, 0x1, UPT ;  /* 0x000000010600788c */ /* 0x002fe4000bf06270 */
[----:B0-----:R-:W-:-:S06]  /*0470*/  ULEA UR4, UR5, UR4, 0x18 ;  /* 0x0000000405047291 */ /* 0x001fcc000f8ec0ff */
[----:B------:R-:W-:Y:S01]  /*0480*/  LEA R0, R6, UR4, 0x2 ;  /* 0x0000000406007c11 */ /* 0x000fe2000f8e10ff */
[----:B------:R-:W-:Y:S06]  /*0490*/  BRA.U !UP0, `(.L_x_123) ;  /* 0x00000009084c7547 */ /* 0x000fec000b800000 */
[----:B------:R-:W-:Y:S01]  /*04a0*/  ULOP3.LUT UP0, UR4, UR6, 0x3, URZ, 0xc0, !UPT ;  /* 0x0000000306047892 */ /* 0x000fe2000f80c0ff */
[----:B------:R-:W-:Y:S01]  /*04b0*/  FADD R2, -R2, 1 ;  /* 0x3f80000002027421 */ /* 0x000fe20000000100 */
[----:B------:R-:W0:Y:S07]  /*04c0*/  LDCU UR5, c[0x0][0x398] ;  /* 0x00007300ff0577ac */ /* 0x000e2e0008000800 */
[----:B------:R-:W-:Y:S05]  /*04d0*/  BRA.U !UP0, `(.L_x_124) ;  /* 0x0000000108807547 */ /* 0x000fea000b800000 */
[----:B------:R-:W1:Y:S01]  /*04e0*/  LDC R13, c[0x0][0x390] ;  /* 0x0000e400ff0d7b82 */ /* 0x000e620000000800 */
[----:B------:R-:W-:Y:S01]  /*04f0*/  ISETP.NE.AND P0, PT, R6, 0xff, PT ;  /* 0x000000ff0600780c */ /* 0x000fe20003f05270 */
[----:B0-----:R-:W-:Y:S02]  /*0500*/  ULOP3.LUT UR5, UR6, 0xfffffffc, URZ, 0xc0, !UPT ;  /* 0xfffffffc06057892 */ /* 0x001fe4000f8ec0ff */
[----:B------:R-:W-:-:S12]  /*0510*/  UIADD3 UR4, UPT, UPT, -UR4, URZ, URZ ;  /* 0x000000ff04047290 */ /* 0x000fd8000fffe1ff */
.L_x_128:
[----:B------:R-:W-:Y:S01]  /*0520*/  UIADD3 UR4, UPT, UPT, UR4, 0x1, URZ ;  /* 0x0000000104047890 */ /* 0x000fe2000fffe0ff */
[----:B------:R-:W-:Y:S03]  /*0530*/  BSSY.RECONVERGENT B0, `(.L_x_125) ;  /* 0x0000015000007945 */ /* 0x000fe60003800200 */
[----:B------:R-:W-:Y:S01]  /*0540*/  UISETP.NE.AND UP0, UPT, UR4, URZ, UPT ;  /* 0x000000ff0400728c */ /* 0x000fe2000bf05270 */
[----:B--23--:R-:W-:Y:S10]  /*0550*/  @!P0 BRA `(.L_x_126) ;  /* 0x0000000000388947 */ /* 0x00cff40003800000 */
[----:B------:R-:W-:-:S13]  /*0560*/  ISETP.NE.AND P1, PT, R6, RZ, PT ;  /* 0x000000ff0600720c */ /* 0x000fda0003f25270 */
[----:B------:R-:W0:Y:S01]  /*0570*/  @!P1 S2R R10, SR_CgaCtaId ;  /* 0x00000000000a9919 */ /* 0x000e220000008800 */
[----:B------:R-:W2:Y:S01]  /*0580*/  @!P1 LDC R11, c[0x0][0x38c] ;  /* 0x0000e300ff0b9b82 */ /* 0x000ea20000000800 */
[----:B------:R-:W-:-:S04]  /*0590*/  @!P1 MOV R3, 0x400 ;  /* 0x0000040000039802 */ /* 0x000fc80000000f00 */
[----:B0-----:R-:W-:-:S05]  /*05a0*/  @!P1 LEA R14, R10, R3, 0x18 ;  /* 0x000000030a0e9211 */ /* 0x001fca00078ec0ff */
[----:B--2---:R-:W-:Y:S04]  /*05b0*/  @!P1 STS [R14], R11 ;  /* 0x0000000b0e009388 */ /* 0x004fe80000000800 */
[----:B------:R-:W0:Y:S04]  /*05c0*/  @P1 LDS R3, [R0] ;  /* 0x0000000000031984 */ /* 0x000e280000000800 */
[----:B------:R-:W2:Y:S04]  /*05d0*/  @P1 LDS R10, [R0+0x4] ;  /* 0x00000400000a1984 */ /* 0x000ea80000000800 */
[----:B------:R-:W3:Y:S01]  /*05e0*/  @P1 LDS R7, [R0+-0x4] ;  /* 0xfffffc0000071984 */ /* 0x000ee20000000800 */
[----:B0-----:R-:W-:-:S04]  /*05f0*/  @P1 FMUL R12, R2, R3 ;  /* 0x00000003020c1220 */ /* 0x001fc80000400000 */
[----:B--2---:R-:W-:-:S04]  /*0600*/  @P1 FFMA R3, R9, R10, R12 ;  /* 0x0000000a09031223 */ /* 0x004fc8000000000c */
[----:B---3--:R-:W-:-:S05]  /*0610*/  @P1 FFMA R3, R8, R7, R3 ;  /* 0x0000000708031223 */ /* 0x008fca0000000003 */
[----:B------:R0:W-:Y:S01]  /*0620*/  @P1 STS [R0], R3 ;  /* 0x0000000300001388 */ /* 0x0001e20000000800 */
[----:B------:R-:W-:Y:S05]  /*0630*/  BRA `(.L_x_127) ;  /* 0x0000000000107947 */ /* 0x000fea0003800000 */
.L_x_126:
[----:B------:R-:W0:Y:S01]  /*0640*/  S2UR UR7, SR_CgaCtaId ;  /* 0x00000000000779c3 */ /* 0x000e220000008800 */
[----:B------:R-:W-:Y:S02]  /*0650*/  UMOV UR6, 0x400 ;  /* 0x0000040000067882 */ /* 0x000fe40000000000 */
[----:B0-----:R-:W-:-:S09]  /*0660*/  ULEA UR6, UR7, UR6, 0x18 ;  /* 0x0000000607067291 */ /* 0x001fd2000f8ec0ff */
[----:B-1----:R2:W-:Y:S03]  /*0670*/  STS [UR6+0x3fc], R13 ;  /* 0x0003fc0dff007988 */ /* 0x0025e60008000806 */
.L_x_127:
[----:B------:R-:W-:Y:S05]  /*0680*/  BSYNC.RECONVERGENT B0 ;  /* 0x0000000000007941 */ /* 0x000fea0003800200 */
.L_x_125:
[----:B------:R-:W-:Y:S06]  /*0690*/  BAR.SYNC.DEFER_BLOCKING 0x0 ;  /* 0x0000000000007b1d */ /* 0x000fec0000010000 */
[----:B0-----:R-:W0:Y:S04]  /*06a0*/  LDS R3, [R0] ;  /* 0x0000000000037984 */ /* 0x001e280000000800 */
[----:B0-----:R3:W-:Y:S01]  /*06b0*/  STS [R0], R3 ;  /* 0x0000000300007388 */ /* 0x0017e20000000800 */
[----:B------:R-:W-:Y:S06]  /*06c0*/  BAR.SYNC.DEFER_BLOCKING 0x0 ;  /* 0x0000000000007b1d */ /* 0x000fec0000010000 */
[----:B------:R-:W-:Y:S05]  /*06d0*/  BRA.U UP0, `(.L_x_128) ;  /* 0xfffffffd00907547 */ /* 0x000fea000b83ffff */
.L_x_124:
[----:B------:R-:W4:Y:S02]  /*06e0*/  LDCU UR4, c[0x0][0x398] ;  /* 0x00007300ff0477ac */ /* 0x000f240008000800 */
[----:B----4-:R-:W-:-:S09]  /*06f0*/  UISETP.GE.U32.AND UP0, UPT, UR4, 0x4, UPT ;  /* 0x000000040400788c */ /* 0x010fd2000bf06070 */
[----:B------:R-:W-:Y:S05]  /*0700*/  BRA.U !UP0, `(.L_x_123) ;  /* 0x0000000508b07547 */ /* 0x000fea000b800000 */
[----:B------:R-:W4:Y:S01]  /*0710*/  LDC R11, c[0x0][0x390] ;  /* 0x0000e400ff0b7b82 */ /* 0x000f220000000800 */
[----:B------:R-:W-:-:S07]  /*0720*/  ISETP.NE.AND P0, PT, R6, RZ, PT ;  /* 0x000000ff0600720c */ /* 0x000fce0003f05270 */
[----:B-12---:R-:W1:Y:S06]  /*0730*/  LDC R13, c[0x0][0x38c] ;  /* 0x0000e300ff0d7b82 */ /* 0x006e6c0000000800 */
.L_x_141:
[----:B0-----:R-:W-:Y:S01]  /*0740*/  UMOV UR4, UR5 ;  /* 0x0000000500047c82 */ /* 0x001fe20008000000 */
[----:B------:R-:W-:Y:S01]  /*0750*/  UIADD3 UR5, UPT, UPT, UR5, -0x4, URZ ;  /* 0xfffffffc05057890 */ /* 0x000fe2000fffe0ff */
[----:B------:R-:W-:Y:S01]  /*0760*/  BSSY.RECONVERGENT B0, `(.L_x_129) ;  /* 0x0000015000007945 */ /* 0x000fe20003800200 */
[----:B------:R-:W-:-:S03]  /*0770*/  UISETP.GT.AND UP0, UPT, UR4, 0x4, UPT ;  /* 0x000000040400788c */ /* 0x000fc6000bf04270 */
[----:B--23--:R-:W-:Y:S08]  /*0780*/  @!P0 BRA `(.L_x_130) ;  /* 0x0000000000388947 */ /* 0x00cff00003800000 */
[----:B------:R-:W-:-:S13]  /*0790*/  ISETP.NE.AND P1, PT, R6, 0xff, PT ;  /* 0x000000ff0600780c */ /* 0x000fda0003f25270 */
[----:B------:R-:W0:Y:S01]  /*07a0*/  @!P1 S2R R10, SR_CgaCtaId ;  /* 0x00000000000a9919 */ /* 0x000e220000008800 */
[----:B------:R-:W2:Y:S01]  /*07b0*/  @!P1 LDC R15, c[0x0][0x390] ;  /* 0x0000e400ff0f9b82 */ /* 0x000ea20000000800 */
[----:B---3--:R-:W-:-:S04]  /*07c0*/  @!P1 MOV R3, 0x400 ;  /* 0x0000040000039802 */ /* 0x008fc80000000f00 */
[----:B0-----:R-:W-:-:S05]  /*07d0*/  @!P1 LEA R14, R10, R3, 0x18 ;  /* 0x000000030a0e9211 */ /* 0x001fca00078ec0ff */
[----:B--2---:R-:W-:Y:S04]  /*07e0*/  @!P1 STS [R14+0x3fc], R15 ;  /* 0x0003fc0f0e009388 */ /* 0x004fe80000000800 */
        /* <DEDUP_REMOVED lines=8> */
.L_x_130:
[----:B------:R-:W0:Y:S01]  /*0870*/  S2UR UR6, SR_CgaCtaId ;  /* 0x00000000000679c3 */ /* 0x000e220000008800 */
[----:B------:R-:W-:Y:S02]  /*0880*/  UMOV UR4, 0x400 ;  /* 0x0000040000047882 */ /* 0x000fe40000000000 */
[----:B0-----:R-:W-:-:S09]  /*0890*/  ULEA UR4, UR6, UR4, 0x18 ;  /* 0x0000000406047291 */ /* 0x001fd2000f8ec0ff */
[----:B-1----:R0:W-:Y:S03]  /*08a0*/  STS [UR4], R13 ;  /* 0x0000000dff007988 */ /* 0x0021e60008000804 */
.L_x_131:
[----:B------:R-:W-:Y:S05]  /*08b0*/  BSYNC.RECONVERGENT B0 ;  /* 0x0000000000007941 */ /* 0x000fea0003800200 */
.L_x_129:
[----:B------:R-:W-:Y:S01]  /*08c0*/  BAR.SYNC.DEFER_BLOCKING 0x0 ;  /* 0x0000000000007b1d */ /* 0x000fe20000010000 */
[----:B------:R-:W-:-:S05]  /*08d0*/  ISETP.NE.AND P1, PT, R6, 0xff, PT ;  /* 0x000000ff0600780c */ /* 0x000fca0003f25270 */
[----:B------:R-:W-:Y:S01]  /*08e0*/  BSSY.RECONVERGENT B0, `(.L_x_132) ;  /* 0x0000017000007945 */ /* 0x000fe20003800200 */
[----:B--23--:R-:W2:Y:S04]  /*08f0*/  LDS R3, [R0] ;  /* 0x0000000000037984 */ /* 0x00cea80000000800 */
[----:B--2---:R2:W-:Y:S01]  /*0900*/  STS [R0], R3 ;  /* 0x0000000300007388 */ /* 0x0045e20000000800 */
[----:B------:R-:W-:Y:S06]  /*0910*/  BAR.SYNC.DEFER_BLOCKING 0x0 ;  /* 0x0000000000007b1d */ /* 0x000fec0000010000 */
[----:B------:R-:W-:Y:S05]  /*0920*/  @!P1 BRA `(.L_x_133) ;  /* 0x0000000000389947 */ /* 0x000fea0003800000 */
[----:B------:R-:W-:-:S13]  /*0930*/  ISETP.NE.AND P2, PT, R6, RZ, PT ;  /* 0x000000ff0600720c */ /* 0x000fda0003f45270 */
[----:B------:R-:W3:Y:S01]  /*0940*/  @!P2 S2R R10, SR_CgaCtaId ;  /* 0x00000000000aa919 */ /* 0x000ee20000008800 */
[----:B------:R-:W5:Y:S01]  /*0950*/  @!P2 LDC R15, c[0x0][0x38c] ;  /* 0x0000e300ff0fab82 */ /* 0x000f620000000800 */
[----:B--2---:R-:W-:-:S04]  /*0960*/  @!P2 MOV R3, 0x400 ;  /* 0x000004000003a802 */ /* 0x004fc80000000f00 */
[----:B---3--:R-:W-:-:S05]  /*0970*/  @!P2 LEA R14, R10, R3, 0x18 ;  /* 0x000000030a0ea211 */ /* 0x008fca00078ec0ff */
[----:B-----5:R-:W-:Y:S04]  /*0980*/  @!P2 STS [R14], R15 ;  /* 0x0000000f0e00a388 */ /* 0x020fe80000000800 */
[----:B------:R-:W2:Y:S04]  /*0990*/  @P2 LDS R3, [R0] ;  /* 0x0000000000032984 */ /* 0x000ea80000000800 */
[----:B------:R-:W3:Y:S04]  /*09a0*/  @P2 LDS R10, [R0+0x4] ;  /* 0x00000400000a2984 */ /* 0x000ee80000000800 */
[----:B------:R-:W5:Y:S01]  /*09b0*/  @P2 LDS R7, [R0+-0x4] ;  /* 0xfffffc0000072984 */ /* 0x000f620000000800 */
[----:B--2---:R-:W-:-:S04]  /*09c0*/  @P2 FMUL R12, R2, R3 ;  /* 0x00000003020c2220 */ /* 0x004fc80000400000 */
[----:B---3--:R-:W-:-:S04]  /*09d0*/  @P2 FFMA R3, R9, R10, R12 ;  /* 0x0000000a09032223 */ /* 0x008fc8000000000c */
[----:B-----5:R-:W-:-:S05]  /*09e0*/  @P2 FFMA R3, R8, R7, R3 ;  /* 0x0000000708032223 */ /* 0x020fca0000000003 */
[----:B------:R2:W-:Y:S01]  /*09f0*/  @P2 STS [R0], R3 ;  /* 0x0000000300002388 */ /* 0x0005e20000000800 */
[----:B------:R-:W-:Y:S05]  /*0a00*/  BRA `(.L_x_134) ;  /* 0x0000000000107947 */ /* 0x000fea0003800000 */
.L_x_133:
[----:B------:R-:W3:Y:S01]  /*0a10*/  S2UR UR6, SR_CgaCtaId ;  /* 0x00000000000679c3 */ /* 0x000ee20000008800 */
[----:B------:R-:W-:Y:S02]  /*0a20*/  UMOV UR4, 0x400 ;  /* 0x0000040000047882 */ /* 0x000fe40000000000 */
[----:B---3--:R-:W-:-:S09]  /*0a30*/  ULEA UR4, UR6, UR4, 0x18 ;  /* 0x0000000406047291 */ /* 0x008fd2000f8ec0ff */
[----:B----4-:R3:W-:Y:S03]  /*0a40*/  STS [UR4+0x3fc], R11 ;  /* 0x0003fc0bff007988 */ /* 0x0107e60008000804 */
.L_x_134:
[----:B------:R-:W-:Y:S05]  /*0a50*/  BSYNC.RECONVERGENT B0 ;  /* 0x0000000000007941 */ /* 0x000fea0003800200 */
.L_x_132:
[----:B------:R-:W-:Y:S06]  /*0a60*/  BAR.SYNC.DEFER_BLOCKING 0x0 ;  /* 0x0000000000007b1d */ /* 0x000fec0000010000 */
[----:B------:R-:W-:Y:S01]  /*0a70*/  BSSY.RECONVERGENT B0, `(.L_x_135) ;  /* 0x0000017000007945 */ /* 0x000fe20003800200 */
[----:B--2---:R-:W2:Y:S04]  /*0a80*/  LDS R3, [R0] ;  /* 0x0000000000037984 */ /* 0x004ea80000000800 */
[----:B--2---:R2:W-:Y:S01]  /*0a90*/  STS [R0], R3 ;  /* 0x0000000300007388 */ /* 0x0045e20000000800 */
[----:B------:R-:W-:Y:S06]  /*0aa0*/  BAR.SYNC.DEFER_BLOCKING 0x0 ;  /* 0x0000000000007b1d */ /* 0x000fec0000010000 */
[----:B------:R-:W-:Y:S05]  /*0ab0*/  @!P1 BRA `(.L_x_136) ;  /* 0x0000000000389947 */ /* 0x000fea0003800000 */
[----:B------:R-:W-:-:S13]  /*0ac0*/  ISETP.NE.AND P2, PT, R6, RZ, PT ;  /* 0x000000ff0600720c */ /* 0x000fda0003f45270 */
[----:B------:R-:W5:Y:S01]  /*0ad0*/  @!P2 S2R R10, SR_CgaCtaId ;  /* 0x00000000000aa919 */ /* 0x000f620000008800 */
[----:B------:R-:W0:Y:S01]  /*0ae0*/  @!P2 LDC R15, c[0x0][0x38c] ;  /* 0x0000e300ff0fab82 */ /* 0x000e220000000800 */
[----:B--2---:R-:W-:-:S04]  /*0af0*/  @!P2 MOV R3, 0x400 ;  /* 0x000004000003a802 */ /* 0x004fc80000000f00 */
[----:B-----5:R-:W-:-:S05]  /*0b00*/  @!P2 LEA R14, R10, R3, 0x18 ;  /* 0x000000030a0ea211 */ /* 0x020fca00078ec0ff */
[----:B0-----:R-:W-:Y:S04]  /*0b10*/  @!P2 STS [R14], R15 ;  /* 0x0000000f0e00a388 */ /* 0x001fe80000000800 */
[----:B------:R-:W0:Y:S04]  /*0b20*/  @P2 LDS R3, [R0] ;  /* 0x0000000000032984 */ /* 0x000e280000000800 */
[----:B------:R-:W2:Y:S04]  /*0b30*/  @P2 LDS R10, [R0+0x4] ;  /* 0x00000400000a2984 */ /* 0x000ea80000000800 */
[----:B------:R-:W5:Y:S01]  /*0b40*/  @P2 LDS R7, [R0+-0x4] ;  /* 0xfffffc0000072984 */ /* 0x000f620000000800 */
[----:B0-----:R-:W-:-:S04]  /*0b50*/  @P2 FMUL R12, R2, R3 ;  /* 0x00000003020c2220 */ /* 0x001fc80000400000 */
[----:B--2---:R-:W-:-:S04]  /*0b60*/  @P2 FFMA R3, R9, R10, R12 ;  /* 0x0000000a09032223 */ /* 0x004fc8000000000c */
[----:B-----5:R-:W-:-:S05]  /*0b70*/  @P2 FFMA R3, R8, R7, R3 ;  /* 0x0000000708032223 */ /* 0x020fca0000000003 */
[----:B------:R0:W-:Y:S01]  /*0b80*/  @P2 STS [R0], R3 ;  /* 0x0000000300002388 */ /* 0x0001e20000000800 */
[----:B------:R-:W-:Y:S05]  /*0b90*/  BRA `(.L_x_137) ;  /* 0x0000000000107947 */ /* 0x000fea0003800000 */
.L_x_136:
[----:B------:R-:W5:Y:S01]  /*0ba0*/  S2UR UR6, SR_CgaCtaId ;  /* 0x00000000000679c3 */ /* 0x000f620000008800 */
[----:B------:R-:W-:Y:S02]  /*0bb0*/  UMOV UR4, 0x400 ;  /* 0x0000040000047882 */ /* 0x000fe40000000000 */
[----:B-----5:R-:W-:-:S09]  /*0bc0*/  ULEA UR4, UR6, UR4, 0x18 ;  /* 0x0000000406047291 */ /* 0x020fd2000f8ec0ff */
[----:B----4-:R4:W-:Y:S03]  /*0bd0*/  STS [UR4+0x3fc], R11 ;  /* 0x0003fc0bff007988 */ /* 0x0109e60008000804 */
.L_x_137:
[----:B------:R-:W-:Y:S05]  /*0be0*/  BSYNC.RECONVERGENT B0 ;  /* 0x0000000000007941 */ /* 0x000fea0003800200 */
.L_x_135:
[----:B------:R-:W-:Y:S06]  /*0bf0*/  BAR.SYNC.DEFER_BLOCKING 0x0 ;  /* 0x0000000000007b1d */ /* 0x000fec0000010000 */
[----:B------:R-:W-:Y:S01]  /*0c00*/  BSSY.RECONVERGENT B0, `(.L_x_138) ;  /* 0x0000017000007945 */ /* 0x000fe20003800200 */
[----:B0-2---:R-:W0:Y:S04]  /*0c10*/  LDS R3, [R0] ;  /* 0x0000000000037984 */ /* 0x005e280000000800 */
[----:B0-----:R0:W-:Y:S01]  /*0c20*/  STS [R0], R3 ;  /* 0x0000000300007388 */ /* 0x0011e20000000800 */
[----:B------:R-:W-:Y:S06]  /*0c30*/  BAR.SYNC.DEFER_BLOCKING 0x0 ;  /* 0x0000000000007b1d */ /* 0x000fec0000010000 */
[----:B------:R-:W-:Y:S05]  /*0c40*/  @!P1 BRA `(.L_x_139) ;  /* 0x0000000000389947 */ /* 0x000fea0003800000 */
[----:B------:R-:W-:-:S13]  /*0c50*/  ISETP.NE.AND P1, PT, R6, RZ, PT ;  /* 0x000000ff0600720c */ /* 0x000fda0003f25270 */
[----:B------:R-:W2:Y:S01]  /*0c60*/  @!P1 S2R R10, SR_CgaCtaId ;  /* 0x00000000000a9919 */ /* 0x000ea20000008800 */
[----:B------:R-:W5:Y:S01]  /*0c70*/  @!P1 LDC R15, c[0x0][0x38c] ;  /* 0x0000e300ff0f9b82 */ /* 0x000f620000000800 */
[----:B0-----:R-:W-:-:S04]  /*0c80*/  @!P1 MOV R3, 0x400 ;  /* 0x0000040000039802 */ /* 0x001fc80000000f00 */
[----:B--2---:R-:W-:-:S05]  /*0c90*/  @!P1 LEA R14, R10, R3, 0x18 ;  /* 0x000000030a0e9211 */ /* 0x004fca00078ec0ff */
[----:B-----5:R-:W-:Y:S04]  /*0ca0*/  @!P1 STS [R14], R15 ;  /* 0x0000000f0e009388 */ /* 0x020fe80000000800 */
        /* <DEDUP_REMOVED lines=8> */
.L_x_139:
[----:B------:R-:W2:Y:S01]  /*0d30*/  S2UR UR6, SR_CgaCtaId ;  /* 0x00000000000679c3 */ /* 0x000ea20000008800 */
[----:B------:R-:W-:Y:S02]  /*0d40*/  UMOV UR4, 0x400 ;  /* 0x0000040000047882 */ /* 0x000fe40000000000 */
[----:B--2---:R-:W-:-:S09]  /*0d50*/  ULEA UR4, UR6, UR4, 0x18 ;  /* 0x0000000406047291 */ /* 0x004fd2000f8ec0ff */
[----:B----4-:R2:W-:Y:S03]  /*0d60*/  STS [UR4+0x3fc], R11 ;  /* 0x0003fc0bff007988 */ /* 0x0105e60008000804 */
.L_x_140:
[----:B------:R-:W-:Y:S05]  /*0d70*/  BSYNC.RECONVERGENT B0 ;  /* 0x0000000000007941 */ /* 0x000fea0003800200 */
.L_x_138:
[----:B------:R-:W-:Y:S06]  /*0d80*/  BAR.SYNC.DEFER_BLOCKING 0x0 ;  /* 0x0000000000007b1d */ /* 0x000fec0000010000 */
[----:B0-----:R-:W0:Y:S04]  /*0d90*/  LDS R3, [R0] ;  /* 0x0000000000037984 */ /* 0x001e280000000800 */
[----:B0-----:R0:W-:Y:S01]  /*0da0*/  STS [R0], R3 ;  /* 0x0000000300007388 */ /* 0x0011e20000000800 */
[----:B------:R-:W-:Y:S06]  /*0db0*/  BAR.SYNC.DEFER_BLOCKING 0x0 ;  /* 0x0000000000007b1d */ /* 0x000fec0000010000 */
[----:B------:R-:W-:Y:S05]  /*0dc0*/  BRA.U UP0, `(.L_x_141) ;  /* 0xfffffff9005c7547 */ /* 0x000fea000b83ffff */
.L_x_123:
[----:B0--3--:R-:W0:Y:S04]  /*0dd0*/  LDS R3, [R0] ;  /* 0x0000000000037984 */ /* 0x009e280000000800 */
[----:B0-----:R-:W-:Y:S01]  /*0de0*/  STG.E desc[UR8][R4.64], R3 ;  /* 0x0000000304007986 */ /* 0x001fe2000c101908 */
[----:B------:R-:W-:Y:S05]  /*0df0*/  EXIT ;  /* 0x000000000000794d */ /* 0x000fea0003800000 */
        .weak           $__internal_2_$__cuda_sm3x_div_rn_noftz_f32_slowpath
        .type           $__internal_2_$__cuda_sm3x_div_rn_noftz_f32_slowpath,@function
        .size           $__internal_2_$__cuda_sm3x_div_rn_noftz_f32_slowpath,(.L_x_168 - $__internal_2_$__cuda_sm3x_div_rn_noftz_f32_slowpath)
$__internal_2_$__cuda_sm3x_div_rn_noftz_f32_slowpath:
[----:B------:R-:W-:Y:S02]  /*0e00*/  SHF.R.U32.HI R13, RZ, 0x17, R3 ;  /* 0x00000017ff0d7819 */ /* 0x000fe40000011603 */
[----:B------:R-:W-:Y:S02]  /*0e10*/  SHF.R.U32.HI R12, RZ, 0x17, R2 ;  /* 0x00000017ff0c7819 */ /* 0x000fe40000011602 */
[----:B------:R-:W-:Y:S02]  /*0e20*/  LOP3.LUT R13, R13, 0xff, RZ, 0xc0, !PT ;  /* 0x000000ff0d0d7812 */ /* 0x000fe400078ec0ff */
[----:B------:R-:W-:-:S03]  /*0e30*/  LOP3.LUT R16, R12, 0xff, RZ, 0xc0, !PT ;  /* 0x000000ff0c107812 */ /* 0x000fc600078ec0ff */
[----:B------:R-:W-:Y:S02]  /*0e40*/  VIADD R15, R13, 0xffffffff ;  /* 0xffffffff0d0f7836 */ /* 0x000fe40000000000 */
[----:B------:R-:W-:-:S03]  /*0e50*/  VIADD R14, R16, 0xffffffff ;  /* 0xffffffff100e7836 */ /* 0x000fc60000000000 */
[----:B------:R-:W-:-:S04]  /*0e60*/  ISETP.GT.U32.AND P0, PT, R15, 0xfd, PT ;  /* 0x000000fd0f00780c */ /* 0x000fc80003f04070 */
[----:B------:R-:W-:-:S13]  /*0e70*/  ISETP.GT.U32.OR P0, PT, R14, 0xfd, P0 ;  /* 0x000000fd0e00780c */ /* 0x000fda0000704470 */
[----:B------:R-:W-:Y:S01]  /*0e80*/  @!P0 IMAD.MOV.U32 R12, RZ, RZ, RZ ;  /* 0x000000ffff0c8224 */ /* 0x000fe200078e00ff */
        /* <DEDUP_REMOVED lines=22> */
[----:B------:R-:W-:Y:S01]  /*0ff0*/  @!P1 FFMA R3, R3, 1.84467440737095516160e+19, RZ ;  /* 0x5f80000003039823 */ /* 0x000fe200000000ff */
[----:B------:R-:W-:-:S07]  /*1000*/  @!P1 VIADD R12, R12, 0x40 ;  /* 0x000000400c0c9836 */ /* 0x000fce0000000000 */
.L_x_142:
[----:B------:R-:W-:-:S05]  /*1010*/  LEA R14, R13, 0xc0800000, 0x17 ;  /* 0xc08000000d0e7811 */ /* 0x000fca00078eb8ff */
[----:B------:R-:W-:Y:S01]  /*1020*/  IMAD.IADD R15, R3, 0x1, -R14 ;  /* 0x00000001030f7824 */ /* 0x000fe200078e0a0e */
[----:B------:R-:W-:-:S03]  /*1030*/  IADD3 R14, PT, PT, R16, -0x7f, RZ ;  /* 0xffffff81100e7810 */ /* 0x000fc60007ffe0ff */
[----:B------:R0:W1:Y:S01]  /*1040*/  MUFU.RCP R3, R15 ;  /* 0x0000000f00037308 */ /* 0x0000620000001000 */
[----:B------:R-:W-:Y:S01]  /*1050*/  FADD.FTZ R17, -R15, -RZ ;  /* 0x800000ff0f117221 */ /* 0x000fe20000010100 */
[C---:B------:R-:W-:Y:S01]  /*1060*/  IMAD R2, R14.reuse, -0x800000, R2 ;  /* 0xff8000000e027824 */ /* 0x040fe200078e0202 */
[----:B0-----:R-:W-:-:S05]  /*1070*/  IADD3 R15, PT, PT, R14, 0x7f, -R13 ;  /* 0x0000007f0e0f7810 */ /* 0x001fca0007ffe80d */
[----:B------:R-:W-:Y:S02]  /*1080*/  IMAD.IADD R15, R15, 0x1, R12 ;  /* 0x000000010f0f7824 */ /* 0x000fe400078e020c */
[----:B-1----:R-:W-:-:S04]  /*1090*/  FFMA R16, R3, R17, 1 ;  /* 0x3f80000003107423 */ /* 0x002fc80000000011 */
[----:B------:R-:W-:-:S04]  /*10a0*/  FFMA R3, R3, R16, R3 ;  /* 0x0000001003037223 */ /* 0x000fc80000000003 */
[----:B------:R-:W-:-:S04]  /*10b0*/  FFMA R16, R2, R3, RZ ;  /* 0x0000000302107223 */ /* 0x000fc800000000ff */
        /* <DEDUP_REMOVED lines=17> */
[CC--:B------:R-:W-:Y:S01]  /*11d0*/  FFMA.RZ R12, R3.reuse, R17.reuse, R18 ;  /* 0x00000011030c7223 */ /* 0x0c0fe2000000c012 */
[C---:B------:R-:W-:Y:S01]  /*11e0*/  VIADD R14, R16.reuse, 0x20 ;  /* 0x00000020100e7836 */ /* 0x040fe20000000000 */
[C---:B------:R-:W-:Y:S01]  /*11f0*/  ISETP.NE.AND P2, PT, R16.reuse, RZ, PT ;  /* 0x000000ff1000720c */ /* 0x040fe20003f45270 */
[----:B------:R-:W-:Y:S01]  /*1200*/  IMAD.MOV R15, RZ, RZ, -R16 ;  /* 0x000000ffff0f7224 */ /* 0x000fe200078e0a10 */
[----:B------:R-:W-:Y:S02]  /*1210*/  ISETP.NE.AND P1, PT, R16, RZ, PT ;  /* 0x000000ff1000720c */ /* 0x000fe40003f25270 */
[----:B------:R-:W-:Y:S01]  /*1220*/  LOP3.LUT R13, R12, 0x7fffff, RZ, 0xc0, !PT ;  /* 0x007fffff0c0d7812 */ /* 0x000fe200078ec0ff */
[CCC-:B------:R-:W-:Y:S01]  /*1230*/  FFMA.RP R12, R3.reuse, R17.reuse, R18.reuse ;  /* 0x00000011030c7223 */ /* 0x1c0fe20000008012 */
[----:B------:R-:W-:Y:S02]  /*1240*/  FFMA.RM R3, R3, R17, R18 ;  /* 0x0000001103037223 */ /* 0x000fe40000004012 */
[----:B------:R-:W-:-:S03]  /*1250*/  LOP3.LUT R13, R13, 0x800000, RZ, 0xfc, !PT ;  /* 0x008000000d0d7812 */ /* 0x000fc600078efcff */
[----:B------:R-:W-:Y:S02]  /*1260*/  FSETP.NEU.FTZ.AND P0, PT, R12, R3, PT ;  /* 0x000000030c00720b */ /* 0x000fe40003f1d000 */
[----:B------:R-:W-:Y:S02]  /*1270*/  SHF.L.U32 R14, R13, R14, RZ ;  /* 0x0000000e0d0e7219 */ /* 0x000fe400000006ff */
[----:B------:R-:W-:Y:S02]  /*1280*/  SEL R12, R15, RZ, P2 ;  /* 0x000000ff0f0c7207 */ /* 0x000fe40001000000 */
[----:B------:R-:W-:Y:S02]  /*1290*/  ISETP.NE.AND P1, PT, R14, RZ, P1 ;  /* 0x000000ff0e00720c */ /* 0x000fe40000f25270 */
[----:B------:R-:W-:Y:S02]  /*12a0*/  SHF.R.U32.HI R12, RZ, R12, R13 ;  /* 0x0000000cff0c7219 */ /* 0x000fe4000001160d */
[----:B------:R-:W-:-:S02]  /*12b0*/  PLOP3.LUT P0, PT, P0, P1, PT, 0xf8, 0x8f ;  /* 0x00000000008f781c */ /* 0x000fc40000703f70 */
[----:B------:R-:W-:Y:S02]  /*12c0*/  SHF.R.U32.HI R14, RZ, 0x1, R12 ;  /* 0x00000001ff0e7819 */ /* 0x000fe4000001160c */
[----:B------:R-:W-:-:S04]  /*12d0*/  SEL R3, RZ, 0x1, !P0 ;  /* 0x00000001ff037807 */ /* 0x000fc80004000000 */
[----:B------:R-:W-:-:S04]  /*12e0*/  LOP3.LUT R3, R3, 0x1, R14, 0xf8, !PT ;  /* 0x0000000103037812 */ /* 0x000fc800078ef80e */
[----:B------:R-:W-:-:S04]  /*12f0*/  LOP3.LUT R3, R3, R12, RZ, 0xc0, !PT ;  /* 0x0000000c03037212 */ /* 0x000fc800078ec0ff */
[----:B------:R-:W-:-:S04]  /*1300*/  IADD3 R3, PT, PT, R14, R3, RZ ;  /* 0x000000030e037210 */ /* 0x000fc80007ffe0ff */
[----:B------:R-:W-:Y:S01]  /*1310*/  LOP3.LUT R2, R3, R2, RZ, 0xfc, !PT ;  /* 0x0000000203027212 */ /* 0x000fe200078efcff */
[----:B------:R-:W-:Y:S06]  /*1320*/  BRA `(.L_x_149) ;  /* 0x0000000000347947 */ /* 0x000fec0003800000 */
.L_x_148:
[----:B------:R-:W-:-:S04]  /*1330*/  LOP3.LUT R2, R2, 0x80000000, RZ, 0xc0, !PT ;  /* 0x8000000002027812 */ /* 0x000fc800078ec0ff */
[----:B------:R-:W-:Y:S01]  /*1340*/  LOP3.LUT R2, R2, 0x7f800000, RZ, 0xfc, !PT ;  /* 0x7f80000002027812 */ /* 0x000fe200078efcff */
[----:B------:R-:W-:Y:S06]  /*1350*/  BRA `(.L_x_149) ;  /* 0x0000000000287947 */ /* 0x000fec0003800000 */
.L_x_147:
[----:B------:R-:W-:Y:S01]  /*1360*/  IMAD R2, R15, 0x800000, R2 ;  /* 0x008000000f027824 */ /* 0x000fe200078e0202 */
[----:B------:R-:W-:Y:S06]  /*1370*/  BRA `(.L_x_149) ;  /* 0x0000000000207947 */ /* 0x000fec0003800000 */
.L_x_146:
[----:B------:R-:W-:-:S04]  /*1380*/  LOP3.LUT R2, R3, 0x80000000, R2, 0x48, !PT ;  /* 0x8000000003027812 */ /* 0x000fc800078e4802 */
[----:B------:R-:W-:Y:S01]  /*1390*/  LOP3.LUT R2, R2, 0x7f800000, RZ, 0xfc, !PT ;  /* 0x7f80000002027812 */ /* 0x000fe200078efcff */
[----:B------:R-:W-:Y:S06]  /*13a0*/  BRA `(.L_x_149) ;  /* 0x0000000000147947 */ /* 0x000fec0003800000 */
.L_x_145:
[----:B------:R-:W-:Y:S01]  /*13b0*/  LOP3.LUT R2, R3, 0x80000000, R2, 0x48, !PT ;  /* 0x8000000003027812 */ /* 0x000fe200078e4802 */
[----:B------:R-:W-:Y:S06]  /*13c0*/  BRA `(.L_x_149) ;  /* 0x00000000000c7947 */ /* 0x000fec0003800000 */
.L_x_144:
[----:B------:R-:W0:Y:S01]  /*13d0*/  MUFU.RSQ R2, -QNAN ;  /* 0xffc0000000027908 */ /* 0x000e220000001400 */
[----:B------:R-:W-:Y:S05]  /*13e0*/  BRA `(.L_x_149) ;  /* 0x0000000000047947 */ /* 0x000fea0003800000 */
.L_x_143:
[----:B------:R-:W-:-:S07]  /*13f0*/  FADD.FTZ R2, R2, R3 ;  /* 0x0000000302027221 */ /* 0x000fce0000010000 */
.L_x_149:
[----:B0-----:R-:W-:Y:S01]  /*1400*/  IMAD.MOV.U32 R12, RZ, RZ, R2 ;  /* 0x000000ffff0c7224 */ /* 0x001fe200078e0002 */
[----:B------:R-:W-:Y:S01]  /*1410*/  MOV R2, R10 ;  /* 0x0000000a00027202 */ /* 0x000fe20000000f00 */
[----:B------:R-:W-:-:S04]  /*1420*/  IMAD.MOV.U32 R3, RZ, RZ, 0x0 ;  /* 0x00000000ff037424 */ /* 0x000fc800078e00ff */
[----:B------:R-:W-:Y:S05]  /*1430*/  RET.REL.NODEC R2 `(_Z11PDE_diff_k2ffffffiPA64_A256_f) ;  /* 0xffffffe802f07950 */ /* 0x000fea0003c3ffff */
.L_x_150:
        /* <DEDUP_REMOVED lines=12> */
.L_x_168:


//--------------------- .text._Z11PDE_diff_k1ffffffPA64_A256_f --------------------------
	.section	.text._Z11PDE_diff_k1ffffffPA64_A256_f,"ax",@progbits
	.align	128
        .global         _Z11PDE_diff_k1ffffffPA64_A256_f
        .type           _Z11PDE_diff_k1ffffffPA64_A256_f,@function
        .size           _Z11PDE_diff_k1ffffffPA64_A256_f,(.L_x_169 - _Z11PDE_diff_k1ffffffPA64_A256_f)
        .other          _Z11PDE_diff_k1ffffffPA64_A256_f,@"STO_CUDA_ENTRY STV_DEFAULT"
_Z11PDE_diff_k1ffffffPA64_A256_f:
.text._Z11PDE_diff_k1ffffffPA64_A256_f:
[----:B------:R-:W-:Y:S01]  /*0000*/  LDC R1, c[0x0][0x37c] ;  /* 0x0000df00ff017b82 */ /* 0x000fe20000000800 */
[----:B------:R-:W0:Y:S07]  /*0010*/  S2R R7, SR_CTAID.X ;  /* 0x0000000000077919 */ /* 0x000e2e0000002500 */
[----:B------:R-:W0:Y:S01]  /*0020*/  LDC.64 R4, c[0x0][0x398] ;  /* 0x0000e600ff047b82 */ /* 0x000e220000000a00 */
[----:B------:R-:W1:Y:S01]  /*0030*/  LDCU.64 UR8, c[0x0][0x358] ;  /* 0x00006b00ff0877ac */ /* 0x000e620008000a00 */
[----:B------:R-:W2:Y:S01]  /*0040*/  S2R R9, SR_TID.X ;  /* 0x0000000000097919 */ /* 0x000ea20000002100 */
[----:B------:R-:W3:Y:S05]  /*0050*/  LDCU UR7, c[0x0][0x388] ;  /* 0x00007100ff0777ac */ /* 0x000eea0008000800 */
[----:B------:R-:W4:Y:S08]  /*0060*/  S2UR UR5, SR_CgaCtaId ;  /* 0x00000000000579c3 */ /* 0x000f300000008800 */
[----:B------:R-:W3:Y:S01]  /*0070*/  LDC R11, c[0x0][0x394] ;  /* 0x0000e500ff0b7b82 */ /* 0x000ee20000000800 */
[----:B0-----:R-:W-:-:S04]  /*0080*/  IMAD.WIDE.U32 R4, R7, 0x400, R4 ;  /* 0x0000040007047825 */ /* 0x001fc800078e0004 */
[----:B--2---:R-:W-:-:S05]  /*0090*/  IMAD.WIDE.U32 R4, R9, 0x4, R4 ;  /* 0x0000000409047825 */ /* 0x004fca00078e0004 */
[----:B-1----:R-:W2:Y:S01]  /*00a0*/  LDG.E R3, desc[UR8][R4.64] ;  /* 0x0000000804037981 */ /* 0x002ea2000c1e1900 */
[----:B------:R-:W-:Y:S01]  /*00b0*/  UMOV UR4, 0x400 ;  /* 0x0000040000047882 */ /* 0x000fe20000000000 */
[C---:B------:R-:W-:Y:S01]  /*00c0*/  ISETP.NE.AND P0, PT, R9.reuse, RZ, PT ;  /* 0x000000ff0900720c */ /* 0x040fe20003f05270 */
[----:B----4-:R-:W-:Y:S01]  /*00d0*/  ULEA UR6, UR5, UR4, 0x18 ;  /* 0x0000000405067291 */ /* 0x010fe2000f8ec0ff */
[----:B------:R-:W-:Y:S01]  /*00e0*/  I2FP.F32.U32 R0, R7 ;  /* 0x0000000700007245 */ /* 0x000fe20000201000 */
[----:B------:R-:W-:Y:S01]  /*00f0*/  UIADD3 UR4, UPT, UPT, UR4, 0x400, URZ ;  /* 0x0000040004047890 */ /* 0x000fe2000fffe0ff */
[----:B------:R-:W-:Y:S03]  /*0100*/  BSSY.RECONVERGENT B0, `(.L_x_151) ;  /* 0x0000047000007945 */ /* 0x000fe60003800200 */
[----:B------:R-:W-:Y:S01]  /*0110*/  LEA R6, R9, UR6, 0x2 ;  /* 0x0000000609067c11 */ /* 0x000fe2000f8e10ff */
[----:B------:R-:W-:Y:S01]  /*0120*/  ULEA UR4, UR5, UR4, 0x18 ;  /* 0x0000000405047291 */ /* 0x000fe2000f8ec0ff */
[----:B---3--:R-:W-:-:S04]  /*0130*/  FFMA R0, R0, UR7, R11 ;  /* 0x0000000700007c23 */ /* 0x008fc8000800000b */
[----:B------:R-:W-:Y:S01]  /*0140*/  FMUL R11, R0, R0 ;  /* 0x00000000000b7220 */ /* 0x000fe20000400000 */
[----:B------:R-:W-:Y:S01]  /*0150*/  LEA R7, R9, UR4, 0x2 ;  /* 0x0000000409077c11 */ /* 0x000fe2000f8e10ff */
[----:B--2---:R0:W-:Y:S01]  /*0160*/  STS [R6], R3 ;  /* 0x0000000306007388 */ /* 0x0041e20000000800 */
[----:B------:R-:W-:Y:S06]  /*0170*/  BAR.SYNC.DEFER_BLOCKING 0x0 ;  /* 0x0000000000007b1d */ /* 0x000fec0000010000 */
[----:B------:R-:W-:Y:S05]  /*0180*/  @!P0 BRA `(.L_x_152) ;  /* 0x0000000000f08947 */ /* 0x000fea0003800000 */
[----:B------:R-:W-:-:S13]  /*0190*/  ISETP.NE.AND P0, PT, R9, 0xff, PT ;  /* 0x000000ff0900780c */ /* 0x000fda0003f05270 */
[----:B------:R-:W1:Y:S02]  /*01a0*/  @!P0 LDC R0, c[0x0][0x390] ;  /* 0x0000e400ff008b82 */ /* 0x000e640000000800 */
[----:B-1----:R1:W-:Y:S01]  /*01b0*/  @!P0 STS [UR6+0x7fc], R0 ;  /* 0x0007fc00ff008988 */ /* 0x0023e20008000806 */
[----:B------:R-:W-:Y:S05]  /*01c0*/  @!P0 BRA `(.L_x_153) ;  /* 0x0000000000e88947 */ /* 0x000fea0003800000 */
[----:B------:R-:W2:Y:S02]  /*01d0*/  LDC.64 R8, c[0x0][0x380] ;  /* 0x0000e000ff087b82 */ /* 0x000ea40000000a00 */
[----:B--2---:R-:W-:Y:S01]  /*01e0*/  FMUL R9, R9, R9 ;  /* 0x0000000909097220 */ /* 0x004fe20000400000 */
[----:B-1----:R-:W-:-:S03]  /*01f0*/  FMUL R0, R11, R8 ;  /* 0x000000080b007220 */ /* 0x002fc60000400000 */
[----:B0-----:R-:W-:-:S04]  /*0200*/  FADD R3, R9, R9 ;  /* 0x0000000909037221 */ /* 0x001fc80000000000 */
        /* <DEDUP_REMOVED lines=9> */
[----:B------:R-:W-:-:S07]  /*02a0*/  MOV R10, 0x2c0 ;  /* 0x000002c0000a7802 */ /* 0x000fce0000000f00 */
[----:B------:R-:W-:Y:S05]  /*02b0*/  CALL.REL.NOINC `($__internal_3_$__cuda_sm3x_div_rn_noftz_f32_slowpath) ;  /* 0x0000000000bc7944 */ /* 0x000fea0003c00000 */
[----:B------:R-:W-:-:S07]  /*02c0*/  IMAD.MOV.U32 R8, RZ, RZ, R12 ;  /* 0x000000ffff087224 */ /* 0x000fce00078e000c */
.L_x_154:
        /* <DEDUP_REMOVED lines=14> */
[----:B------:R-:W-:Y:S05]  /*03b0*/  CALL.REL.NOINC `($__internal_3_$__cuda_sm3x_div_rn_noftz_f32_slowpath) ;  /* 0x00000000007c7944 */ /* 0x000fea0003c00000 */
[----:B------:R-:W-:-:S07]  /*03c0*/  IMAD.MOV.U32 R11, RZ, RZ, R12 ;  /* 0x000000ffff0b7224 */ /* 0x000fce00078e000c */
.L_x_155:
        /* <DEDUP_REMOVED lines=11> */
[----:B------:R-:W-:Y:S05]  /*0480*/  CALL.REL.NOINC `($__internal_3_$__cuda_sm3x_div_rn_noftz_f32_slowpath) ;  /* 0x0000000000487944 */ /* 0x000fea0003c00000 */
[----:B------:R-:W-:-:S07]  /*0490*/  IMAD.MOV.U32 R2, RZ, RZ, R12 ;  /* 0x000000ffff027224 */ /* 0x000fce00078e000c */
.L_x_156:
[----:B------:R-:W0:Y:S01]  /*04a0*/  LDS R3, [R6] ;  /* 0x0000000006037984 */ /* 0x000e220000000800 */
[----:B------:R-:W-:-:S03]  /*04b0*/  FADD R2, -R2, 1 ;  /* 0x3f80000002027421 */ /* 0x000fc60000000100 */
[----:B------:R-:W1:Y:S04]  /*04c0*/  LDS R0, [R6+0x4] ;  /* 0x0000040006007984 */ /* 0x000e680000000800 */
[----:B------:R-:W2:Y:S01]  /*04d0*/  LDS R13, [R6+-0x4] ;  /* 0xfffffc00060d7984 */ /* 0x000ea20000000800 */
[----:B0-----:R-:W-:Y:S01]  /*04e0*/  FMUL R9, R2, R3 ;  /* 0x0000000302097220 */ /* 0x001fe20000400000 */
[C-C-:B------:R-:W-:Y:S01]  /*04f0*/  FADD R3, R11.reuse, R8.reuse ;  /* 0x000000080b037221 */ /* 0x140fe20000000000 */
[----:B------:R-:W-:-:S03]  /*0500*/  FADD R8, -R11, R8 ;  /* 0x000000080b087221 */ /* 0x000fc60000000100 */
[----:B-1----:R-:W-:-:S04]  /*0510*/  FFMA R0, R0, R3, R9 ;  /* 0x0000000300007223 */ /* 0x002fc80000000009 */
[----:B--2---:R-:W-:-:S05]  /*0520*/  FFMA R0, R13, R8, R0 ;  /* 0x000000080d007223 */ /* 0x004fca0000000000 */
[----:B------:R2:W-:Y:S01]  /*0530*/  STS [R7], R0 ;  /* 0x0000000007007388 */ /* 0x0005e20000000800 */
[----:B------:R-:W-:Y:S05]  /*0540*/  BRA `(.L_x_153) ;  /* 0x0000000000087947 */ /* 0x000fea0003800000 */
.L_x_152:
[----:B------:R-:W1:Y:S02]  /*0550*/  LDC R0, c[0x0][0x38c] ;  /* 0x0000e300ff007b82 */ /* 0x000e640000000800 */
[----:B-1----:R3:W-:Y:S02]  /*0560*/  STS [UR6+0x400], R0 ;  /* 0x00040000ff007988 */ /* 0x0027e40008000806 */
.L_x_153:
[----:B------:R-:W-:Y:S05]  /*0570*/  BSYNC.RECONVERGENT B0 ;  /* 0x0000000000007941 */ /* 0x000fea0003800200 */
.L_x_151:
[----:B--2---:R-:W2:Y:S04]  /*0580*/  LDS R7, [R7] ;  /* 0x0000000007077984 */ /* 0x004ea80000000800 */
[----:B--2---:R-:W-:Y:S01]  /*0590*/  STG.E desc[UR8][R4.64], R7 ;  /* 0x0000000704007986 */ /* 0x004fe2000c101908 */
[----:B------:R-:W-:Y:S05]  /*05a0*/  EXIT ;  /* 0x000000000000794d */ /* 0x000fea0003800000 */
        .weak           $__internal_3_$__cuda_sm3x_div_rn_noftz_f32_slowpath
        .type           $__internal_3_$__cuda_sm3x_div_rn_noftz_f32_slowpath,@function
        .size           $__internal_3_$__cuda_sm3x_div_rn_noftz_f32_slowpath,(.L_x_169 - $__internal_3_$__cuda_sm3x_div_rn_noftz_f32_slowpath)
$__internal_3_$__cuda_sm3x_div_rn_noftz_f32_slowpath:
[----:B------:R-:W-:Y:S02]  /*05b0*/  SHF.R.U32.HI R13, RZ, 0x17, R3 ;  /* 0x00000017ff0d7819 */ /* 0x000fe40000011603 */
[----:B------:R-:W-:Y:S02]  /*05c0*/  SHF.R.U32.HI R12, RZ, 0x17, R2 ;  /* 0x00000017ff0c7819 */ /* 0x000fe40000011602 */
[----:B------:R-:W-:Y:S02]  /*05d0*/  LOP3.LUT R13, R13, 0xff, RZ, 0xc0, !PT ;  /* 0x000000ff0d0d7812 */ /* 0x000fe400078ec0ff */
[----:B------:R-:W-:-:S03]  /*05e0*/  LOP3.LUT R16, R12, 0xff, RZ, 0xc0, !PT ;  /* 0x000000ff0c107812 */ /* 0x000fc600078ec0ff */
[----:B------:R-:W-:Y:S01]  /*05f0*/  VIADD R15, R13, 0xffffffff ;  /* 0xffffffff0d0f7836 */ /* 0x000fe20000000000 */
[----:B------:R-:W-:-:S04]  /*0600*/  IADD3 R14, PT, PT, R16, -0x1, RZ ;  /* 0xffffffff100e7810 */ /* 0x000fc80007ffe0ff */
        /* <DEDUP_REMOVED lines=22> */
[----:B------:R-:W-:Y:S01]  /*0770*/  @P0 IMAD.MOV.U32 R12, RZ, RZ, RZ ;  /* 0x000000ffff0c0224 */ /* 0x000fe200078e00ff */
[----:B------:R-:W-:Y:S01]  /*0780*/  @!P0 MOV R12, 0xffffffc0 ;  /* 0xffffffc0000c8802 */ /* 0x000fe20000000f00 */
[----:B------:R-:W-:Y:S01]  /*0790*/  @!P0 FFMA R2, R2, 1.84467440737095516160e+19, RZ ;  /* 0x5f80000002028823 */ /* 0x000fe200000000ff */
[----:B------:R-:W-:-:S03]  /*07a0*/  @!P1 FFMA R3, R3, 1.84467440737095516160e+19, RZ ;  /* 0x5f80000003039823 */ /* 0x000fc600000000ff */
[----:B------:R-:W-:-:S07]  /*07b0*/  @!P1 VIADD R12, R12, 0x40 ;  /* 0x000000400c0c9836 */ /* 0x000fce0000000000 */
.L_x_157:
        /* <DEDUP_REMOVED lines=50> */
.L_x_163:
[----:B------:R-:W-:-:S04]  /*0ae0*/  LOP3.LUT R2, R2, 0x80000000, RZ, 0xc0, !PT ;  /* 0x8000000002027812 */ /* 0x000fc800078ec0ff */
[----:B------:R-:W-:Y:S01]  /*0af0*/  LOP3.LUT R2, R2, 0x7f800000, RZ, 0xfc, !PT ;  /* 0x7f80000002027812 */ /* 0x000fe200078efcff */
[----:B------:R-:W-:Y:S06]  /*0b00*/  BRA `(.L_x_164) ;  /* 0x0000000000287947 */ /* 0x000fec0003800000 */
.L_x_162:
[----:B------:R-:W-:Y:S01]  /*0b10*/  IMAD R2, R15, 0x800000, R2 ;  /* 0x008000000f027824 */ /* 0x000fe200078e0202 */
[----:B------:R-:W-:Y:S06]  /*0b20*/  BRA `(.L_x_164) ;  /* 0x0000000000207947 */ /* 0x000fec0003800000 */
.L_x_161:
[----:B------:R-:W-:-:S04]  /*0b30*/  LOP3.LUT R2, R3, 0x80000000, R2, 0x48, !PT ;  /* 0x8000000003027812 */ /* 0x000fc800078e4802 */
[----:B------:R-:W-:Y:S01]  /*0b40*/  LOP3.LUT R2, R2, 0x7f800000, RZ, 0xfc, !PT ;  /* 0x7f80000002027812 */ /* 0x000fe200078efcff */
[----:B------:R-:W-:Y:S06]  /*0b50*/  BRA `(.L_x_164) ;  /* 0x0000000000147947 */ /* 0x000fec0003800000 */
.L_x_160:
[----:B------:R-:W-:Y:S01]  /*0b60*/  LOP3.LUT R2, R3, 0x80000000, R2, 0x48, !PT ;  /* 0x8000000003027812 */ /* 0x000fe200078e4802 */
[----:B------:R-:W-:Y:S06]  /*0b70*/  BRA `(.L_x_164) ;  /* 0x00000000000c7947 */ /* 0x000fec0003800000 */
.L_x_159:
[----:B------:R-:W0:Y:S01]  /*0b80*/  MUFU.RSQ R2, -QNAN ;  /* 0xffc0000000027908 */ /* 0x000e220000001400 */
[----:B------:R-:W-:Y:S05]  /*0b90*/  BRA `(.L_x_164) ;  /* 0x0000000000047947 */ /* 0x000fea0003800000 */
.L_x_158:
[----:B------:R-:W-:-:S07]  /*0ba0*/  FADD.FTZ R2, R2, R3 ;  /* 0x0000000302027221 */ /* 0x000fce0000010000 */
.L_x_164:
[----:B------:R-:W-:Y:S01]  /*0bb0*/  HFMA2 R3, -RZ, RZ, 0, 0 ;  /* 0x00000000ff037431 */ /* 0x000fe200000001ff */
[----:B0-----:R-:W-:Y:S01]  /*0bc0*/  MOV R12, R2 ;  /* 0x00000002000c7202 */ /* 0x001fe20000000f00 */
[----:B------:R-:W-:-:S04]  /*0bd0*/  IMAD.MOV.U32 R2, RZ, RZ, R10 ;  /* 0x000000ffff027224 */ /* 0x000fc800078e000a */
[----:B------:R-:W-:Y:S05]  /*0be0*/  RET.REL.NODEC R2 `(_Z11PDE_diff_k1ffffffPA64_A256_f) ;  /* 0xfffffff402047950 */ /* 0x000fea0003c3ffff */
.L_x_165:
        /* <DEDUP_REMOVED lines=9> */
.L_x_169:


//--------------------- .nv.shared._Z11PDE_diff_k4ffffffiPA64_A256_f --------------------------
	.section	.nv.shared._Z11PDE_diff_k4ffffffiPA64_A256_f,"aw",@nobits
	.sectionflags	@""
	.align	16
.nv.shared._Z11PDE_diff_k4ffffffiPA64_A256_f:
	.zero		5120


//--------------------- .nv.shared.reserved.0     --------------------------
	.section	.nv.shared.reserved.0,"aw",@nobits
	.weak		__nv_reservedSMEM_offset_0_alias
	.size		__nv_reservedSMEM_offset_0_alias, 0, 64
	.other		__nv_reservedSMEM_offset_0_alias,@"STO_CUDA_RESERVED_SHARED STV_DEFAULT"
__nv_reservedSMEM_offset_0_alias:
	.zero		0
	.zero		64


//--------------------- .nv.shared._Z11PDE_diff_k3ffffffiPA64_A256_f --------------------------
	.section	.nv.shared._Z11PDE_diff_k3ffffffiPA64_A256_f,"aw",@nobits
	.sectionflags	@""
	.align	16
.nv.shared._Z11PDE_diff_k3ffffffiPA64_A256_f:
	.zero		5120


//--------------------- .nv.shared._Z11PDE_diff_k2ffffffiPA64_A256_f --------------------------
	.section	.nv.shared._Z11PDE_diff_k2ffffffiPA64_A256_f,"aw",@nobits
	.sectionflags	@""
	.align	16
	.zero		1024


//--------------------- .nv.shared._Z11PDE_diff_k1ffffffPA64_A256_f --------------------------
	.section	.nv.shared._Z11PDE_diff_k1ffffffPA64_A256_f,"aw",@nobits
	.sectionflags	@""
	.align	16
.nv.shared._Z11PDE_diff_k1ffffffPA64_A256_f:
	.zero		3072


//--------------------- .nv.constant0._Z11PDE_diff_k4ffffffiPA64_A256_f --------------------------
	.section	.nv.constant0._Z11PDE_diff_k4ffffffiPA64_A256_f,"a",@progbits
	.sectionflags	@""
	.align	4
.nv.constant0._Z11PDE_diff_k4ffffffiPA64_A256_f:
	.zero		936


//--------------------- .nv.constant0._Z11PDE_diff_k3ffffffiPA64_A256_f --------------------------
	.section	.nv.constant0._Z11PDE_diff_k3ffffffiPA64_A256_f,"a",@progbits
	.sectionflags	@""
	.align	4
.nv.constant0._Z11PDE_diff_k3ffffffiPA64_A256_f:
	.zero		936


//--------------------- .nv.constant0._Z11PDE_diff_k2ffffffiPA64_A256_f --------------------------
	.section	.nv.constant0._Z11PDE_diff_k2ffffffiPA64_A256_f,"a",@progbits
	.sectionflags	@""
	.align	4
.nv.constant0._Z11PDE_diff_k2ffffffiPA64_A256_f:
	.zero		936


//--------------------- .nv.constant0._Z11PDE_diff_k1ffffffPA64_A256_f --------------------------
	.section	.nv.constant0._Z11PDE_diff_k1ffffffPA64_A256_f,"a",@progbits
	.sectionflags	@""
	.align	4
.nv.constant0._Z11PDE_diff_k1ffffffPA64_A256_f:
	.zero		928


//--------------------- SYMBOLS --------------------------

	.type		.nv.reservedSmem.offset0,@object
	.size		.nv.reservedSmem.offset0,0x4
	.type		.nv.reservedSmem.cap,@object
	.size		.nv.reservedSmem.cap,0x4
